//
// Generated by NVIDIA NVVM Compiler
//
// Compiler Build ID: CL-36424714
// Cuda compilation tools, release 13.0, V13.0.88
// Based on NVVM 20.0.0
//

.version 9.0
.target sm_100
.address_size 64

	// .globl	_Z14random_outlistPbiPiS0_i

.visible .entry _Z14random_outlistPbiPiS0_i(
	.param .u64 .ptr .align 1 _Z14random_outlistPbiPiS0_i_param_0,
	.param .u32 _Z14random_outlistPbiPiS0_i_param_1,
	.param .u64 .ptr .align 1 _Z14random_outlistPbiPiS0_i_param_2,
	.param .u64 .ptr .align 1 _Z14random_outlistPbiPiS0_i_param_3,
	.param .u32 _Z14random_outlistPbiPiS0_i_param_4
)
{
	.reg .pred 	%p<14>;
	.reg .b16 	%rs<6>;
	.reg .b32 	%r<73>;
	.reg .b64 	%rd<28>;

	ld.param.u64 	%rd11, [_Z14random_outlistPbiPiS0_i_param_0];
	ld.param.u32 	%r30, [_Z14random_outlistPbiPiS0_i_param_1];
	ld.param.u64 	%rd10, [_Z14random_outlistPbiPiS0_i_param_2];
	ld.param.u64 	%rd12, [_Z14random_outlistPbiPiS0_i_param_3];
	ld.param.u32 	%r31, [_Z14random_outlistPbiPiS0_i_param_4];
	cvta.to.global.u64 	%rd1, %rd11;
	cvta.to.global.u64 	%rd2, %rd12;
	mov.u32 	%r32, %ctaid.x;
	mov.u32 	%r33, %ntid.x;
	mov.u32 	%r34, %tid.x;
	mad.lo.s32 	%r1, %r32, %r33, %r34;
	setp.ge.s32 	%p1, %r1, %r30;
	@%p1 bra 	$L__BB0_21;
	cvta.to.global.u64 	%rd13, %rd10;
	mul.wide.s32 	%rd14, %r1, 4;
	add.s64 	%rd3, %rd13, %rd14;
	ld.global.u32 	%r2, [%rd3];
	ld.global.u32 	%r35, [%rd2];
	add.s32 	%r36, %r35, %r2;
	rem.s32 	%r65, %r36, %r31;
	ld.global.u32 	%r37, [%rd2+4];
	add.s32 	%r38, %r37, %r2;
	and.b32  	%r39, %r38, 1;
	setp.eq.b32 	%p2, %r39, 1;
	not.pred 	%p3, %p2;
	@%p3 bra 	$L__BB0_3;
	ld.global.u32 	%r40, [%rd2+8];
	add.s32 	%r41, %r40, %r2;
	shr.u32 	%r42, %r41, 31;
	add.s32 	%r43, %r41, %r42;
	and.b32  	%r44, %r43, -2;
	sub.s32 	%r45, %r41, %r44;
	mad.lo.s32 	%r65, %r65, %r45, %r65;
$L__BB0_3:
	setp.eq.s32 	%p4, %r65, 0;
	@%p4 bra 	$L__BB0_21;
	mul.lo.s32 	%r6, %r30, %r1;
	and.b32  	%r7, %r65, 3;
	setp.lt.u32 	%p5, %r65, 4;
	mov.b32 	%r71, 3;
	@%p5 bra 	$L__BB0_16;
	and.b32  	%r48, %r65, -4;
	neg.s32 	%r67, %r48;
	add.s64 	%rd26, %rd2, 24;
	mov.b32 	%r66, 0;
$L__BB0_6:
	ld.global.u32 	%r69, [%rd3];
	ld.global.u32 	%r49, [%rd26+-12];
	add.s32 	%r50, %r49, %r69;
	rem.s32 	%r12, %r50, %r30;
	setp.eq.s32 	%p6, %r12, %r1;
	@%p6 bra 	$L__BB0_8;
	add.s32 	%r51, %r12, %r6;
	cvt.s64.s32 	%rd15, %r51;
	add.s64 	%rd16, %rd1, %rd15;
	mov.b16 	%rs1, 1;
	st.global.u8 	[%rd16], %rs1;
	ld.global.u32 	%r69, [%rd3];
$L__BB0_8:
	ld.global.u32 	%r52, [%rd26+-8];
	add.s32 	%r53, %r52, %r69;
	rem.s32 	%r15, %r53, %r30;
	setp.eq.s32 	%p7, %r15, %r1;
	@%p7 bra 	$L__BB0_10;
	add.s32 	%r54, %r15, %r6;
	cvt.s64.s32 	%rd17, %r54;
	add.s64 	%rd18, %rd1, %rd17;
	mov.b16 	%rs2, 1;
	st.global.u8 	[%rd18], %rs2;
	ld.global.u32 	%r69, [%rd3];
$L__BB0_10:
	ld.global.u32 	%r55, [%rd26+-4];
	add.s32 	%r56, %r55, %r69;
	rem.s32 	%r18, %r56, %r30;
	setp.eq.s32 	%p8, %r18, %r1;
	@%p8 bra 	$L__BB0_12;
	add.s32 	%r57, %r18, %r6;
	cvt.s64.s32 	%rd19, %r57;
	add.s64 	%rd20, %rd1, %rd19;
	mov.b16 	%rs3, 1;
	st.global.u8 	[%rd20], %rs3;
	ld.global.u32 	%r69, [%rd3];
$L__BB0_12:
	ld.global.u32 	%r58, [%rd26];
	add.s32 	%r59, %r58, %r69;
	rem.s32 	%r21, %r59, %r30;
	setp.eq.s32 	%p9, %r21, %r1;
	@%p9 bra 	$L__BB0_14;
	add.s32 	%r60, %r21, %r6;
	cvt.s64.s32 	%rd21, %r60;
	add.s64 	%rd22, %rd1, %rd21;
	mov.b16 	%rs4, 1;
	st.global.u8 	[%rd22], %rs4;
$L__BB0_14:
	add.s32 	%r67, %r67, 4;
	add.s32 	%r66, %r66, 4;
	add.s64 	%rd26, %rd26, 16;
	setp.ne.s32 	%p10, %r67, 0;
	@%p10 bra 	$L__BB0_6;
	add.s32 	%r71, %r66, 3;
$L__BB0_16:
	setp.eq.s32 	%p11, %r7, 0;
	@%p11 bra 	$L__BB0_21;
	mul.wide.u32 	%rd23, %r71, 4;
	add.s64 	%rd27, %rd2, %rd23;
	neg.s32 	%r72, %r7;
$L__BB0_18:
	.pragma "nounroll";
	ld.global.u32 	%r61, [%rd3];
	ld.global.u32 	%r62, [%rd27];
	add.s32 	%r63, %r62, %r61;
	rem.s32 	%r28, %r63, %r30;
	setp.eq.s32 	%p12, %r28, %r1;
	@%p12 bra 	$L__BB0_20;
	add.s32 	%r64, %r28, %r6;
	cvt.s64.s32 	%rd24, %r64;
	add.s64 	%rd25, %rd1, %rd24;
	mov.b16 	%rs5, 1;
	st.global.u8 	[%rd25], %rs5;
$L__BB0_20:
	add.s64 	%rd27, %rd27, 4;
	add.s32 	%r72, %r72, 1;
	setp.ne.s32 	%p13, %r72, 0;
	@%p13 bra 	$L__BB0_18;
$L__BB0_21:
	ret;

}
	// .globl	_Z9get_listsPbPiS0_ii
.visible .entry _Z9get_listsPbPiS0_ii(
	.param .u64 .ptr .align 1 _Z9get_listsPbPiS0_ii_param_0,
	.param .u64 .ptr .align 1 _Z9get_listsPbPiS0_ii_param_1,
	.param .u64 .ptr .align 1 _Z9get_listsPbPiS0_ii_param_2,
	.param .u32 _Z9get_listsPbPiS0_ii_param_3,
	.param .u32 _Z9get_listsPbPiS0_ii_param_4
)
{
	.reg .pred 	%p<68>;
	.reg .b16 	%rs<45>;
	.reg .b32 	%r<273>;
	.reg .b64 	%rd<87>;

	ld.param.u64 	%rd21, [_Z9get_listsPbPiS0_ii_param_0];
	ld.param.u64 	%rd22, [_Z9get_listsPbPiS0_ii_param_1];
	ld.param.u64 	%rd20, [_Z9get_listsPbPiS0_ii_param_2];
	ld.param.u32 	%r149, [_Z9get_listsPbPiS0_ii_param_3];
	ld.param.u32 	%r150, [_Z9get_listsPbPiS0_ii_param_4];
	cvta.to.global.u64 	%rd1, %rd21;
	cvta.to.global.u64 	%rd2, %rd22;
	shl.b32 	%r1, %r149, 1;
	mov.u32 	%r151, %ctaid.x;
	mov.u32 	%r152, %ntid.x;
	mov.u32 	%r153, %tid.x;
	mad.lo.s32 	%r2, %r151, %r152, %r153;
	setp.ge.s32 	%p1, %r2, %r150;
	@%p1 bra 	$L__BB1_121;
	mad.lo.s32 	%r3, %r2, %r1, %r2;
	mul.lo.s32 	%r4, %r150, %r2;
	setp.lt.s32 	%p2, %r149, 0;
	@%p2 bra 	$L__BB1_10;
	max.s32 	%r5, %r1, 0;
	setp.lt.s32 	%p3, %r1, 7;
	mov.b32 	%r206, 0;
	@%p3 bra 	$L__BB1_5;
	add.s32 	%r155, %r5, 1;
	and.b32  	%r206, %r155, 2147483640;
	neg.s32 	%r204, %r206;
	add.s64 	%rd3, %rd2, 16;
	mov.u32 	%r203, %r3;
$L__BB1_4:
	.pragma "nounroll";
	mul.wide.s32 	%rd23, %r203, 4;
	add.s64 	%rd24, %rd3, %rd23;
	mov.b32 	%r156, -1;
	st.global.u32 	[%rd24+-16], %r156;
	st.global.u32 	[%rd24+-12], %r156;
	st.global.u32 	[%rd24+-8], %r156;
	st.global.u32 	[%rd24+-4], %r156;
	st.global.u32 	[%rd24], %r156;
	st.global.u32 	[%rd24+4], %r156;
	st.global.u32 	[%rd24+8], %r156;
	st.global.u32 	[%rd24+12], %r156;
	add.s32 	%r204, %r204, 8;
	add.s32 	%r203, %r203, 8;
	setp.ne.s32 	%p4, %r204, 0;
	@%p4 bra 	$L__BB1_4;
$L__BB1_5:
	and.b32  	%r157, %r5, 6;
	setp.lt.u32 	%p5, %r157, 3;
	@%p5 bra 	$L__BB1_7;
	add.s32 	%r158, %r206, %r3;
	mul.wide.s32 	%rd25, %r158, 4;
	add.s64 	%rd26, %rd2, %rd25;
	mov.b32 	%r159, -1;
	st.global.u32 	[%rd26], %r159;
	st.global.u32 	[%rd26+4], %r159;
	st.global.u32 	[%rd26+8], %r159;
	st.global.u32 	[%rd26+12], %r159;
	add.s32 	%r206, %r206, 4;
$L__BB1_7:
	and.b32  	%r160, %r5, 2;
	setp.eq.s32 	%p6, %r160, 0;
	@%p6 bra 	$L__BB1_9;
	add.s32 	%r161, %r206, %r3;
	mul.wide.s32 	%rd27, %r161, 4;
	add.s64 	%rd28, %rd2, %rd27;
	mov.b32 	%r162, -1;
	st.global.u32 	[%rd28], %r162;
	st.global.u32 	[%rd28+4], %r162;
	add.s32 	%r206, %r206, 2;
$L__BB1_9:
	add.s32 	%r163, %r206, %r3;
	mul.wide.s32 	%rd29, %r163, 4;
	add.s64 	%rd30, %rd2, %rd29;
	mov.b32 	%r164, -1;
	st.global.u32 	[%rd30], %r164;
$L__BB1_10:
	cvta.to.global.u64 	%rd31, %rd20;
	mul.wide.s32 	%rd32, %r2, 4;
	add.s64 	%rd4, %rd31, %rd32;
	mov.b32 	%r165, 0;
	st.global.u32 	[%rd4], %r165;
	setp.lt.s32 	%p7, %r150, 1;
	@%p7 bra 	$L__BB1_121;
	add.s32 	%r17, %r150, -1;
	and.b32  	%r18, %r150, 15;
	setp.lt.u32 	%p8, %r17, 15;
	mov.b32 	%r233, 0;
	mov.u32 	%r209, %r233;
	@%p8 bra 	$L__BB1_46;
	and.b32  	%r209, %r150, 2147483632;
	neg.s32 	%r231, %r209;
	add.s64 	%rd5, %rd1, 7;
	mov.b32 	%r233, 0;
	mov.u32 	%r230, %r4;
$L__BB1_13:
	.pragma "nounroll";
	cvt.s64.s32 	%rd33, %r230;
	add.s64 	%rd8, %rd5, %rd33;
	ld.global.u8 	%rs1, [%rd8+-7];
	setp.eq.s16 	%p9, %rs1, 0;
	@%p9 bra 	$L__BB1_15;
	add.s32 	%r233, %r233, 1;
	st.global.u32 	[%rd4], %r233;
$L__BB1_15:
	ld.global.u8 	%rs2, [%rd8+-6];
	setp.eq.s16 	%p10, %rs2, 0;
	@%p10 bra 	$L__BB1_17;
	add.s32 	%r233, %r233, 1;
	st.global.u32 	[%rd4], %r233;
$L__BB1_17:
	ld.global.u8 	%rs3, [%rd8+-5];
	setp.eq.s16 	%p11, %rs3, 0;
	@%p11 bra 	$L__BB1_19;
	add.s32 	%r233, %r233, 1;
	st.global.u32 	[%rd4], %r233;
$L__BB1_19:
	ld.global.u8 	%rs4, [%rd8+-4];
	setp.eq.s16 	%p12, %rs4, 0;
	@%p12 bra 	$L__BB1_21;
	add.s32 	%r233, %r233, 1;
	st.global.u32 	[%rd4], %r233;
$L__BB1_21:
	ld.global.u8 	%rs5, [%rd8+-3];
	setp.eq.s16 	%p13, %rs5, 0;
	@%p13 bra 	$L__BB1_23;
	add.s32 	%r233, %r233, 1;
	st.global.u32 	[%rd4], %r233;
$L__BB1_23:
	ld.global.u8 	%rs6, [%rd8+-2];
	setp.eq.s16 	%p14, %rs6, 0;
	@%p14 bra 	$L__BB1_25;
	add.s32 	%r233, %r233, 1;
	st.global.u32 	[%rd4], %r233;
$L__BB1_25:
	ld.global.u8 	%rs7, [%rd8+-1];
	setp.eq.s16 	%p15, %rs7, 0;
	@%p15 bra 	$L__BB1_27;
	add.s32 	%r233, %r233, 1;
	st.global.u32 	[%rd4], %r233;
$L__BB1_27:
	ld.global.u8 	%rs8, [%rd8];
	setp.eq.s16 	%p16, %rs8, 0;
	@%p16 bra 	$L__BB1_29;
	add.s32 	%r233, %r233, 1;
	st.global.u32 	[%rd4], %r233;
$L__BB1_29:
	ld.global.u8 	%rs9, [%rd8+1];
	setp.eq.s16 	%p17, %rs9, 0;
	@%p17 bra 	$L__BB1_31;
	add.s32 	%r233, %r233, 1;
	st.global.u32 	[%rd4], %r233;
$L__BB1_31:
	ld.global.u8 	%rs10, [%rd8+2];
	setp.eq.s16 	%p18, %rs10, 0;
	@%p18 bra 	$L__BB1_33;
	add.s32 	%r233, %r233, 1;
	st.global.u32 	[%rd4], %r233;
$L__BB1_33:
	ld.global.u8 	%rs11, [%rd8+3];
	setp.eq.s16 	%p19, %rs11, 0;
	@%p19 bra 	$L__BB1_35;
	add.s32 	%r233, %r233, 1;
	st.global.u32 	[%rd4], %r233;
$L__BB1_35:
	ld.global.u8 	%rs12, [%rd8+4];
	setp.eq.s16 	%p20, %rs12, 0;
	@%p20 bra 	$L__BB1_37;
	add.s32 	%r233, %r233, 1;
	st.global.u32 	[%rd4], %r233;
$L__BB1_37:
	ld.global.u8 	%rs13, [%rd8+5];
	setp.eq.s16 	%p21, %rs13, 0;
	@%p21 bra 	$L__BB1_39;
	add.s32 	%r233, %r233, 1;
	st.global.u32 	[%rd4], %r233;
$L__BB1_39:
	ld.global.u8 	%rs14, [%rd8+6];
	setp.eq.s16 	%p22, %rs14, 0;
	@%p22 bra 	$L__BB1_41;
	add.s32 	%r233, %r233, 1;
	st.global.u32 	[%rd4], %r233;
$L__BB1_41:
	ld.global.u8 	%rs15, [%rd8+7];
	setp.eq.s16 	%p23, %rs15, 0;
	@%p23 bra 	$L__BB1_43;
	add.s32 	%r233, %r233, 1;
	st.global.u32 	[%rd4], %r233;
$L__BB1_43:
	ld.global.u8 	%rs16, [%rd8+8];
	setp.eq.s16 	%p24, %rs16, 0;
	@%p24 bra 	$L__BB1_45;
	add.s32 	%r233, %r233, 1;
	st.global.u32 	[%rd4], %r233;
$L__BB1_45:
	add.s32 	%r231, %r231, 16;
	add.s32 	%r230, %r230, 16;
	setp.eq.s32 	%p25, %r231, 0;
	@%p25 bra 	$L__BB1_46;
	bra.uni 	$L__BB1_13;
$L__BB1_46:
	setp.eq.s32 	%p26, %r18, 0;
	@%p26 bra 	$L__BB1_81;
	and.b32  	%r23, %r150, 7;
	setp.lt.u32 	%p27, %r18, 8;
	@%p27 bra 	$L__BB1_65;
	add.s32 	%r168, %r209, %r4;
	cvt.s64.s32 	%rd34, %r168;
	add.s64 	%rd6, %rd1, %rd34;
	ld.global.u8 	%rs17, [%rd6];
	setp.eq.s16 	%p28, %rs17, 0;
	@%p28 bra 	$L__BB1_50;
	add.s32 	%r233, %r233, 1;
	st.global.u32 	[%rd4], %r233;
$L__BB1_50:
	ld.global.u8 	%rs18, [%rd6+1];
	setp.eq.s16 	%p29, %rs18, 0;
	@%p29 bra 	$L__BB1_52;
	add.s32 	%r233, %r233, 1;
	st.global.u32 	[%rd4], %r233;
$L__BB1_52:
	ld.global.u8 	%rs19, [%rd6+2];
	setp.eq.s16 	%p30, %rs19, 0;
	@%p30 bra 	$L__BB1_54;
	add.s32 	%r233, %r233, 1;
	st.global.u32 	[%rd4], %r233;
$L__BB1_54:
	ld.global.u8 	%rs20, [%rd6+3];
	setp.eq.s16 	%p31, %rs20, 0;
	@%p31 bra 	$L__BB1_56;
	add.s32 	%r233, %r233, 1;
	st.global.u32 	[%rd4], %r233;
$L__BB1_56:
	ld.global.u8 	%rs21, [%rd6+4];
	setp.eq.s16 	%p32, %rs21, 0;
	@%p32 bra 	$L__BB1_58;
	add.s32 	%r233, %r233, 1;
	st.global.u32 	[%rd4], %r233;
$L__BB1_58:
	ld.global.u8 	%rs22, [%rd6+5];
	setp.eq.s16 	%p33, %rs22, 0;
	@%p33 bra 	$L__BB1_60;
	add.s32 	%r233, %r233, 1;
	st.global.u32 	[%rd4], %r233;
$L__BB1_60:
	ld.global.u8 	%rs23, [%rd6+6];
	setp.eq.s16 	%p34, %rs23, 0;
	@%p34 bra 	$L__BB1_62;
	add.s32 	%r233, %r233, 1;
	st.global.u32 	[%rd4], %r233;
$L__BB1_62:
	ld.global.u8 	%rs24, [%rd6+7];
	setp.eq.s16 	%p35, %rs24, 0;
	@%p35 bra 	$L__BB1_64;
	add.s32 	%r233, %r233, 1;
	st.global.u32 	[%rd4], %r233;
$L__BB1_64:
	add.s32 	%r209, %r209, 8;
$L__BB1_65:
	setp.eq.s32 	%p36, %r23, 0;
	@%p36 bra 	$L__BB1_81;
	and.b32  	%r43, %r150, 3;
	setp.lt.u32 	%p37, %r23, 4;
	@%p37 bra 	$L__BB1_76;
	add.s32 	%r169, %r209, %r4;
	cvt.s64.s32 	%rd35, %r169;
	add.s64 	%rd7, %rd1, %rd35;
	ld.global.u8 	%rs25, [%rd7];
	setp.eq.s16 	%p38, %rs25, 0;
	@%p38 bra 	$L__BB1_69;
	add.s32 	%r233, %r233, 1;
	st.global.u32 	[%rd4], %r233;
$L__BB1_69:
	ld.global.u8 	%rs26, [%rd7+1];
	setp.eq.s16 	%p39, %rs26, 0;
	@%p39 bra 	$L__BB1_71;
	add.s32 	%r233, %r233, 1;
	st.global.u32 	[%rd4], %r233;
$L__BB1_71:
	ld.global.u8 	%rs27, [%rd7+2];
	setp.eq.s16 	%p40, %rs27, 0;
	@%p40 bra 	$L__BB1_73;
	add.s32 	%r233, %r233, 1;
	st.global.u32 	[%rd4], %r233;
$L__BB1_73:
	ld.global.u8 	%rs28, [%rd7+3];
	setp.eq.s16 	%p41, %rs28, 0;
	@%p41 bra 	$L__BB1_75;
	add.s32 	%r233, %r233, 1;
	st.global.u32 	[%rd4], %r233;
$L__BB1_75:
	add.s32 	%r209, %r209, 4;
$L__BB1_76:
	setp.eq.s32 	%p42, %r43, 0;
	@%p42 bra 	$L__BB1_81;
	add.s32 	%r227, %r209, %r4;
	neg.s32 	%r226, %r43;
$L__BB1_78:
	.pragma "nounroll";
	cvt.s64.s32 	%rd36, %r227;
	add.s64 	%rd37, %rd1, %rd36;
	ld.global.u8 	%rs29, [%rd37];
	setp.eq.s16 	%p43, %rs29, 0;
	@%p43 bra 	$L__BB1_80;
	add.s32 	%r233, %r233, 1;
	st.global.u32 	[%rd4], %r233;
$L__BB1_80:
	add.s32 	%r227, %r227, 1;
	add.s32 	%r226, %r226, 1;
	setp.ne.s32 	%p44, %r226, 0;
	@%p44 bra 	$L__BB1_78;
$L__BB1_81:
	and.b32  	%r64, %r150, 7;
	setp.lt.u32 	%p45, %r17, 7;
	mov.b32 	%r261, 0;
	mov.u32 	%r253, %r261;
	@%p45 bra 	$L__BB1_100;
	and.b32  	%r261, %r150, 2147483640;
	neg.s32 	%r251, %r261;
	shl.b32 	%r67, %r150, 3;
	mov.b32 	%r253, 0;
	mov.b32 	%r250, 3;
	cvt.u64.u32 	%rd41, %r150;
	mov.u32 	%r249, %r2;
$L__BB1_83:
	.pragma "nounroll";
	cvt.s64.s32 	%rd38, %r249;
	add.s64 	%rd9, %rd1, %rd38;
	ld.global.u8 	%rs30, [%rd9];
	setp.eq.s16 	%p46, %rs30, 0;
	@%p46 bra 	$L__BB1_85;
	add.s32 	%r109, %r253, 1;
	add.s32 	%r173, %r253, %r3;
	mul.wide.s32 	%rd39, %r173, 4;
	add.s64 	%rd40, %rd2, %rd39;
	add.s32 	%r174, %r250, -3;
	st.global.u32 	[%rd40], %r174;
	mov.u32 	%r253, %r109;
$L__BB1_85:
	add.s64 	%rd10, %rd9, %rd41;
	ld.global.u8 	%rs31, [%rd10];
	setp.eq.s16 	%p47, %rs31, 0;
	@%p47 bra 	$L__BB1_87;
	add.s32 	%r175, %r250, -2;
	add.s32 	%r111, %r253, 1;
	add.s32 	%r176, %r253, %r3;
	mul.wide.s32 	%rd42, %r176, 4;
	add.s64 	%rd43, %rd2, %rd42;
	st.global.u32 	[%rd43], %r175;
	mov.u32 	%r253, %r111;
$L__BB1_87:
	add.s64 	%rd11, %rd10, %rd41;
	ld.global.u8 	%rs32, [%rd11];
	setp.eq.s16 	%p48, %rs32, 0;
	@%p48 bra 	$L__BB1_89;
	add.s32 	%r177, %r250, -1;
	add.s32 	%r113, %r253, 1;
	add.s32 	%r178, %r253, %r3;
	mul.wide.s32 	%rd45, %r178, 4;
	add.s64 	%rd46, %rd2, %rd45;
	st.global.u32 	[%rd46], %r177;
	mov.u32 	%r253, %r113;
$L__BB1_89:
	add.s64 	%rd12, %rd11, %rd41;
	ld.global.u8 	%rs33, [%rd12];
	setp.eq.s16 	%p49, %rs33, 0;
	@%p49 bra 	$L__BB1_91;
	add.s32 	%r115, %r253, 1;
	add.s32 	%r179, %r253, %r3;
	mul.wide.s32 	%rd48, %r179, 4;
	add.s64 	%rd49, %rd2, %rd48;
	st.global.u32 	[%rd49], %r250;
	mov.u32 	%r253, %r115;
$L__BB1_91:
	add.s64 	%rd13, %rd12, %rd41;
	ld.global.u8 	%rs34, [%rd13];
	setp.eq.s16 	%p50, %rs34, 0;
	@%p50 bra 	$L__BB1_93;
	add.s32 	%r180, %r250, 1;
	add.s32 	%r117, %r253, 1;
	add.s32 	%r181, %r253, %r3;
	mul.wide.s32 	%rd51, %r181, 4;
	add.s64 	%rd52, %rd2, %rd51;
	st.global.u32 	[%rd52], %r180;
	mov.u32 	%r253, %r117;
$L__BB1_93:
	add.s64 	%rd14, %rd13, %rd41;
	ld.global.u8 	%rs35, [%rd14];
	setp.eq.s16 	%p51, %rs35, 0;
	@%p51 bra 	$L__BB1_95;
	add.s32 	%r182, %r250, 2;
	add.s32 	%r119, %r253, 1;
	add.s32 	%r183, %r253, %r3;
	mul.wide.s32 	%rd54, %r183, 4;
	add.s64 	%rd55, %rd2, %rd54;
	st.global.u32 	[%rd55], %r182;
	mov.u32 	%r253, %r119;
$L__BB1_95:
	add.s64 	%rd15, %rd14, %rd41;
	ld.global.u8 	%rs36, [%rd15];
	setp.eq.s16 	%p52, %rs36, 0;
	@%p52 bra 	$L__BB1_97;
	add.s32 	%r184, %r250, 3;
	add.s32 	%r121, %r253, 1;
	add.s32 	%r185, %r253, %r3;
	mul.wide.s32 	%rd57, %r185, 4;
	add.s64 	%rd58, %rd2, %rd57;
	st.global.u32 	[%rd58], %r184;
	mov.u32 	%r253, %r121;
$L__BB1_97:
	add.s64 	%rd60, %rd15, %rd41;
	ld.global.u8 	%rs37, [%rd60];
	setp.eq.s16 	%p53, %rs37, 0;
	@%p53 bra 	$L__BB1_99;
	add.s32 	%r186, %r250, 4;
	add.s32 	%r123, %r253, 1;
	add.s32 	%r187, %r253, %r3;
	mul.wide.s32 	%rd61, %r187, 4;
	add.s64 	%rd62, %rd2, %rd61;
	st.global.u32 	[%rd62], %r186;
	mov.u32 	%r253, %r123;
$L__BB1_99:
	add.s32 	%r251, %r251, 8;
	add.s32 	%r250, %r250, 8;
	add.s32 	%r249, %r249, %r67;
	setp.ne.s32 	%p54, %r251, 0;
	@%p54 bra 	$L__BB1_83;
$L__BB1_100:
	setp.eq.s32 	%p55, %r64, 0;
	@%p55 bra 	$L__BB1_121;
	and.b32  	%r130, %r150, 3;
	setp.lt.u32 	%p56, %r64, 4;
	@%p56 bra 	$L__BB1_111;
	mad.lo.s32 	%r188, %r261, %r150, %r2;
	cvt.s64.s32 	%rd63, %r188;
	add.s64 	%rd16, %rd1, %rd63;
	ld.global.u8 	%rs38, [%rd16];
	setp.eq.s16 	%p57, %rs38, 0;
	@%p57 bra 	$L__BB1_104;
	add.s32 	%r131, %r253, 1;
	add.s32 	%r189, %r253, %r3;
	mul.wide.s32 	%rd64, %r189, 4;
	add.s64 	%rd65, %rd2, %rd64;
	st.global.u32 	[%rd65], %r261;
	mov.u32 	%r253, %r131;
$L__BB1_104:
	cvt.u64.u32 	%rd66, %r150;
	add.s64 	%rd17, %rd16, %rd66;
	ld.global.u8 	%rs39, [%rd17];
	setp.eq.s16 	%p58, %rs39, 0;
	@%p58 bra 	$L__BB1_106;
	add.s32 	%r190, %r261, 1;
	add.s32 	%r133, %r253, 1;
	add.s32 	%r191, %r253, %r3;
	mul.wide.s32 	%rd67, %r191, 4;
	add.s64 	%rd68, %rd2, %rd67;
	st.global.u32 	[%rd68], %r190;
	mov.u32 	%r253, %r133;
$L__BB1_106:
	add.s64 	%rd18, %rd17, %rd66;
	ld.global.u8 	%rs40, [%rd18];
	setp.eq.s16 	%p59, %rs40, 0;
	@%p59 bra 	$L__BB1_108;
	add.s32 	%r192, %r261, 2;
	add.s32 	%r135, %r253, 1;
	add.s32 	%r193, %r253, %r3;
	mul.wide.s32 	%rd70, %r193, 4;
	add.s64 	%rd71, %rd2, %rd70;
	st.global.u32 	[%rd71], %r192;
	mov.u32 	%r253, %r135;
$L__BB1_108:
	add.s64 	%rd73, %rd18, %rd66;
	ld.global.u8 	%rs41, [%rd73];
	setp.eq.s16 	%p60, %rs41, 0;
	@%p60 bra 	$L__BB1_110;
	add.s32 	%r194, %r261, 3;
	add.s32 	%r137, %r253, 1;
	add.s32 	%r195, %r253, %r3;
	mul.wide.s32 	%rd74, %r195, 4;
	add.s64 	%rd75, %rd2, %rd74;
	st.global.u32 	[%rd75], %r194;
	mov.u32 	%r253, %r137;
$L__BB1_110:
	add.s32 	%r261, %r261, 4;
$L__BB1_111:
	setp.eq.s32 	%p61, %r130, 0;
	@%p61 bra 	$L__BB1_121;
	setp.eq.s32 	%p62, %r130, 1;
	@%p62 bra 	$L__BB1_118;
	mad.lo.s32 	%r196, %r261, %r150, %r2;
	cvt.s64.s32 	%rd76, %r196;
	add.s64 	%rd19, %rd1, %rd76;
	ld.global.u8 	%rs42, [%rd19];
	setp.eq.s16 	%p63, %rs42, 0;
	@%p63 bra 	$L__BB1_115;
	add.s32 	%r142, %r253, 1;
	add.s32 	%r197, %r253, %r3;
	mul.wide.s32 	%rd77, %r197, 4;
	add.s64 	%rd78, %rd2, %rd77;
	st.global.u32 	[%rd78], %r261;
	mov.u32 	%r253, %r142;
$L__BB1_115:
	cvt.u64.u32 	%rd79, %r150;
	add.s64 	%rd80, %rd19, %rd79;
	ld.global.u8 	%rs43, [%rd80];
	setp.eq.s16 	%p64, %rs43, 0;
	@%p64 bra 	$L__BB1_117;
	add.s32 	%r198, %r261, 1;
	add.s32 	%r144, %r253, 1;
	add.s32 	%r199, %r253, %r3;
	mul.wide.s32 	%rd81, %r199, 4;
	add.s64 	%rd82, %rd2, %rd81;
	st.global.u32 	[%rd82], %r198;
	mov.u32 	%r253, %r144;
$L__BB1_117:
	add.s32 	%r261, %r261, 2;
$L__BB1_118:
	and.b32  	%r200, %r150, 1;
	setp.eq.b32 	%p65, %r200, 1;
	not.pred 	%p66, %p65;
	@%p66 bra 	$L__BB1_121;
	mad.lo.s32 	%r201, %r261, %r150, %r2;
	cvt.s64.s32 	%rd83, %r201;
	add.s64 	%rd84, %rd1, %rd83;
	ld.global.u8 	%rs44, [%rd84];
	setp.eq.s16 	%p67, %rs44, 0;
	@%p67 bra 	$L__BB1_121;
	add.s32 	%r202, %r253, %r3;
	mul.wide.s32 	%rd85, %r202, 4;
	add.s64 	%rd86, %rd2, %rd85;
	st.global.u32 	[%rd86], %r261;
$L__BB1_121:
	ret;

}
	// .globl	_Z13random_surferPbii
.visible .entry _Z13random_surferPbii(
	.param .u64 .ptr .align 1 _Z13random_surferPbii_param_0,
	.param .u32 _Z13random_surferPbii_param_1,
	.param .u32 _Z13random_surferPbii_param_2
)
{


	ret;

}
	// .globl	_Z11single_rankPiS_PdS0_iid
.visible .entry _Z11single_rankPiS_PdS0_iid(
	.param .u64 .ptr .align 1 _Z11single_rankPiS_PdS0_iid_param_0,
	.param .u64 .ptr .align 1 _Z11single_rankPiS_PdS0_iid_param_1,
	.param .u64 .ptr .align 1 _Z11single_rankPiS_PdS0_iid_param_2,
	.param .u64 .ptr .align 1 _Z11single_rankPiS_PdS0_iid_param_3,
	.param .u32 _Z11single_rankPiS_PdS0_iid_param_4,
	.param .u32 _Z11single_rankPiS_PdS0_iid_param_5,
	.param .f64 _Z11single_rankPiS_PdS0_iid_param_6
)
{
	.reg .pred 	%p<8>;
	.reg .b32 	%r<17>;
	.reg .b64 	%rd<19>;
	.reg .b64 	%fd<17>;

	ld.param.u64 	%rd4, [_Z11single_rankPiS_PdS0_iid_param_0];
	ld.param.u64 	%rd5, [_Z11single_rankPiS_PdS0_iid_param_1];
	ld.param.u64 	%rd6, [_Z11single_rankPiS_PdS0_iid_param_2];
	ld.param.u64 	%rd7, [_Z11single_rankPiS_PdS0_iid_param_3];
	ld.param.u32 	%r7, [_Z11single_rankPiS_PdS0_iid_param_4];
	ld.param.u32 	%r8, [_Z11single_rankPiS_PdS0_iid_param_5];
	ld.param.f64 	%fd4, [_Z11single_rankPiS_PdS0_iid_param_6];
	mov.u32 	%r9, %ntid.x;
	mov.u32 	%r10, %ctaid.x;
	mov.u32 	%r11, %tid.x;
	mad.lo.s32 	%r1, %r9, %r10, %r11;
	setp.ge.s32 	%p1, %r1, %r8;
	@%p1 bra 	$L__BB3_5;
	cvta.to.global.u64 	%rd8, %rd4;
	mul.lo.s32 	%r12, %r7, %r1;
	mul.wide.s32 	%rd9, %r12, 4;
	add.s64 	%rd1, %rd8, %rd9;
	ld.global.u32 	%r15, [%rd1];
	setp.eq.s32 	%p2, %r15, -1;
	setp.lt.s32 	%p3, %r7, 1;
	mov.f64 	%fd16, 0d0000000000000000;
	or.pred  	%p4, %p3, %p2;
	@%p4 bra 	$L__BB3_4;
	cvta.to.global.u64 	%rd2, %rd6;
	cvta.to.global.u64 	%rd3, %rd5;
	mov.b32 	%r16, 0;
	mov.f64 	%fd16, 0d0000000000000000;
$L__BB3_3:
	mul.wide.s32 	%rd10, %r15, 8;
	add.s64 	%rd11, %rd2, %rd10;
	ld.global.f64 	%fd7, [%rd11];
	mul.wide.s32 	%rd12, %r15, 4;
	add.s64 	%rd13, %rd3, %rd12;
	ld.global.u32 	%r14, [%rd13];
	cvt.rn.f64.s32 	%fd8, %r14;
	div.rn.f64 	%fd9, %fd7, %fd8;
	add.f64 	%fd16, %fd16, %fd9;
	add.s32 	%r5, %r16, 1;
	mul.wide.u32 	%rd14, %r16, 4;
	add.s64 	%rd15, %rd1, %rd14;
	ld.global.u32 	%r15, [%rd15+4];
	setp.ne.s32 	%p5, %r15, -1;
	setp.lt.s32 	%p6, %r5, %r7;
	and.pred  	%p7, %p6, %p5;
	mov.u32 	%r16, %r5;
	@%p7 bra 	$L__BB3_3;
$L__BB3_4:
	cvt.rn.f64.s32 	%fd10, %r8;
	mov.f64 	%fd11, 0d3FF0000000000000;
	sub.f64 	%fd12, %fd11, %fd4;
	div.rn.f64 	%fd13, %fd12, %fd10;
	fma.rn.f64 	%fd14, %fd4, %fd16, %fd13;
	cvta.to.global.u64 	%rd16, %rd7;
	mul.wide.s32 	%rd17, %r1, 8;
	add.s64 	%rd18, %rd16, %rd17;
	st.global.f64 	[%rd18], %fd14;
$L__BB3_5:
	ret;

}
	// .globl	_Z13initial_ranksPdi
.visible .entry _Z13initial_ranksPdi(
	.param .u64 .ptr .align 1 _Z13initial_ranksPdi_param_0,
	.param .u32 _Z13initial_ranksPdi_param_1
)
{
	.reg .pred 	%p<2>;
	.reg .b32 	%r<6>;
	.reg .b64 	%rd<5>;
	.reg .b64 	%fd<3>;

	ld.param.u64 	%rd1, [_Z13initial_ranksPdi_param_0];
	ld.param.u32 	%r2, [_Z13initial_ranksPdi_param_1];
	mov.u32 	%r3, %ntid.x;
	mov.u32 	%r4, %ctaid.x;
	mov.u32 	%r5, %tid.x;
	mad.lo.s32 	%r1, %r3, %r4, %r5;
	setp.ge.s32 	%p1, %r1, %r2;
	@%p1 bra 	$L__BB4_2;
	cvta.to.global.u64 	%rd2, %rd1;
	cvt.rn.f64.s32 	%fd1, %r2;
	rcp.rn.f64 	%fd2, %fd1;
	mul.wide.s32 	%rd3, %r1, 8;
	add.s64 	%rd4, %rd2, %rd3;
	st.global.f64 	[%rd4], %fd2;
$L__BB4_2:
	ret;

}


// ===== COMPILED SASS (sm_100) =====

	.target	sm_100

	.elftype	@"ET_EXEC"


//--------------------- .note.nv.tkinfo           --------------------------
	.section	.note.nv.tkinfo,"",@"SHT_NOTE"
	.sectionflags	@"SHF_NOTE_NV_TKINFO"
	.tkinfo
        /*0018*/ 	.word	0x00000002
        /*0030*/ 	.string	""
        /*0030*/ 	.string	"ptxas"
        /*0030*/ 	.string	"Cuda compilation tools, release 13.0, V13.0.88"
        /*0030*/ 	.string	"Build cuda_13.0.r13.0/compiler.36424714_0"
        /*0030*/ 	.string	"-arch sm_100 -m 64 "



//--------------------- .note.nv.cuinfo           --------------------------
	.section	.note.nv.cuinfo,"",@"SHT_NOTE"
	.sectionflags	@"SHF_NOTE_NV_CUINFO"
        /*0018*/ 	.short	0x0002
        /*001a*/ 	.short	0x0064
        /*001c*/ 	.short	0x0082
	.zero		2


//--------------------- .nv.info                  --------------------------
	.section	.nv.info,"",@"SHT_CUDA_INFO"
	.align	4


	//----- nvinfo : EIATTR_REGCOUNT
	.align		4
        /*0000*/ 	.byte	0x04, 0x2f
        /*0002*/ 	.short	(.L_1 - .L_0)
	.align		4
.L_0:
        /*0004*/ 	.word	index@(_Z14random_outlistPbiPiS0_i)
        /*0008*/ 	.word	0x00000019


	//----- nvinfo : EIATTR_FRAME_SIZE
	.align		4
.L_1:
        /*000c*/ 	.byte	0x04, 0x11
        /*000e*/ 	.short	(.L_3 - .L_2)
	.align		4
.L_2:
        /*0010*/ 	.word	index@(_Z14random_outlistPbiPiS0_i)
        /*0014*/ 	.word	0x00000000


	//----- nvinfo : EIATTR_REGCOUNT
	.align		4
.L_3:
        /*0018*/ 	.byte	0x04, 0x2f
        /*001a*/ 	.short	(.L_5 - .L_4)
	.align		4
.L_4:
        /*001c*/ 	.word	index@(_Z9get_listsPbPiS0_ii)
        /*0020*/ 	.word	0x0000001a


	//----- nvinfo : EIATTR_FRAME_SIZE
	.align		4
.L_5:
        /*0024*/ 	.byte	0x04, 0x11
        /*0026*/ 	.short	(.L_7 - .L_6)
	.align		4
.L_6:
        /*0028*/ 	.word	index@(_Z9get_listsPbPiS0_ii)
        /*002c*/ 	.word	0x00000000


	//----- nvinfo : EIATTR_REGCOUNT
	.align		4
.L_7:
        /*0030*/ 	.byte	0x04, 0x2f
        /*0032*/ 	.short	(.L_9 - .L_8)
	.align		4
.L_8:
        /*0034*/ 	.word	index@(_Z13random_surferPbii)
        /*0038*/ 	.word	0x00000004


	//----- nvinfo : EIATTR_FRAME_SIZE
	.align		4
.L_9:
        /*003c*/ 	.byte	0x04, 0x11
        /*003e*/ 	.short	(.L_11 - .L_10)
	.align		4
.L_10:
        /*0040*/ 	.word	index@(_Z13random_surferPbii)
        /*0044*/ 	.word	0x00000000


	//----- nvinfo : EIATTR_REGCOUNT
	.align		4
.L_11:
        /*0048*/ 	.byte	0x04, 0x2f
        /*004a*/ 	.short	(.L_13 - .L_12)
	.align		4
.L_12:
        /*004c*/ 	.word	index@(_Z11single_rankPiS_PdS0_iid)
        /*0050*/ 	.word	0x00000020


	//----- nvinfo : EIATTR_FRAME_SIZE
	.align		4
.L_13:
        /*0054*/ 	.byte	0x04, 0x11
        /*0056*/ 	.short	(.L_15 - .L_14)
	.align		4
.L_14:
        /*0058*/ 	.word	index@($__internal_1_$__cuda_sm20_div_rn_f64_full)
        /*005c*/ 	.word	0x00000000


	//----- nvinfo : EIATTR_FRAME_SIZE
	.align		4
.L_15:
        /*0060*/ 	.byte	0x04, 0x11
        /*0062*/ 	.short	(.L_17 - .L_16)
	.align		4
.L_16:
        /*0064*/ 	.word	index@(_Z11single_rankPiS_PdS0_iid)
        /*0068*/ 	.word	0x00000000


	//----- nvinfo : EIATTR_REGCOUNT
	.align		4
.L_17:
        /*006c*/ 	.byte	0x04, 0x2f
        /*006e*/ 	.short	(.L_19 - .L_18)
	.align		4
.L_18:
        /*0070*/ 	.word	index@(_Z13initial_ranksPdi)
        /*0074*/ 	.word	0x0000000e


	//----- nvinfo : EIATTR_FRAME_SIZE
	.align		4
.L_19:
        /*0078*/ 	.byte	0x04, 0x11
        /*007a*/ 	.short	(.L_21 - .L_20)
	.align		4
.L_20:
        /*007c*/ 	.word	index@($__internal_0_$__cuda_sm20_dblrcp_rn_slowpath_v3)
        /*0080*/ 	.word	0x00000000


	//----- nvinfo : EIATTR_FRAME_SIZE
	.align		4
.L_21:
        /*0084*/ 	.byte	0x04, 0x11
        /*0086*/ 	.short	(.L_23 - .L_22)
	.align		4
.L_22:
        /*0088*/ 	.word	index@(_Z13initial_ranksPdi)
        /*008c*/ 	.word	0x00000000


	//----- nvinfo : EIATTR_MIN_STACK_SIZE
	.align		4
.L_23:
        /*0090*/ 	.byte	0x04, 0x12
        /*0092*/ 	.short	(.L_25 - .L_24)
	.align		4
.L_24:
        /*0094*/ 	.word	index@(_Z13initial_ranksPdi)
        /*0098*/ 	.word	0x00000000


	//----- nvinfo : EIATTR_MIN_STACK_SIZE
	.align		4
.L_25:
        /*009c*/ 	.byte	0x04, 0x12
        /*009e*/ 	.short	(.L_27 - .L_26)
	.align		4
.L_26:
        /*00a0*/ 	.word	index@(_Z11single_rankPiS_PdS0_iid)
        /*00a4*/ 	.word	0x00000000


	//----- nvinfo : EIATTR_MIN_STACK_SIZE
	.align		4
.L_27:
        /*00a8*/ 	.byte	0x04, 0x12
        /*00aa*/ 	.short	(.L_29 - .L_28)
	.align		4
.L_28:
        /*00ac*/ 	.word	index@(_Z13random_surferPbii)
        /*00b0*/ 	.word	0x00000000


	//----- nvinfo : EIATTR_MIN_STACK_SIZE
	.align		4
.L_29:
        /*00b4*/ 	.byte	0x04, 0x12
        /*00b6*/ 	.short	(.L_31 - .L_30)
	.align		4
.L_30:
        /*00b8*/ 	.word	index@(_Z9get_listsPbPiS0_ii)
        /*00bc*/ 	.word	0x00000000


	//----- nvinfo : EIATTR_MIN_STACK_SIZE
	.align		4
.L_31:
        /*00c0*/ 	.byte	0x04, 0x12
        /*00c2*/ 	.short	(.L_33 - .L_32)
	.align		4
.L_32:
        /*00c4*/ 	.word	index@(_Z14random_outlistPbiPiS0_i)
        /*00c8*/ 	.word	0x00000000
.L_33:


//--------------------- .nv.compat                --------------------------
	.section	.nv.compat,"",@"SHT_CUDA_COMPAT_INFO"
	.align	4
        /*0000*/ 	.byte	0x02, 0x09, 0x00, 0x00, 0x02, 0x02, 0x01, 0x00, 0x02, 0x05, 0x05, 0x00, 0x03, 0x07, 0x01, 0x01
        /*0010*/ 	.byte	0x02, 0x03, 0x00, 0x00, 0x02, 0x06, 0x01, 0x00, 0x04, 0x0b, 0x08, 0x00, 0x01, 0x00, 0x00, 0x00
        /*0020*/ 	.byte	0x00, 0x00, 0x00, 0x00


//--------------------- .nv.info._Z13initial_ranksPdi --------------------------
	.section	.nv.info._Z13initial_ranksPdi,"",@"SHT_CUDA_INFO"
	.sectionflags	@""
	.align	4


	//----- nvinfo : EIATTR_CUDA_API_VERSION
	.align		4
        /*0000*/ 	.byte	0x04, 0x37
        /*0002*/ 	.short	(.L_35 - .L_34)
.L_34:
        /*0004*/ 	.word	0x00000082


	//----- nvinfo : EIATTR_KPARAM_INFO
	.align		4
.L_35:
        /*0008*/ 	.byte	0x04, 0x17
        /*000a*/ 	.short	(.L_37 - .L_36)
.L_36:
        /*000c*/ 	.word	0x00000000
        /*0010*/ 	.short	0x0001
        /*0012*/ 	.short	0x0008
        /*0014*/ 	.byte	0x00, 0xf0, 0x11, 0x00


	//----- nvinfo : EIATTR_KPARAM_INFO
	.align		4
.L_37:
        /*0018*/ 	.byte	0x04, 0x17
        /*001a*/ 	.short	(.L_39 - .L_38)
.L_38:
        /*001c*/ 	.word	0x00000000
        /*0020*/ 	.short	0x0000
        /*0022*/ 	.short	0x0000
        /*0024*/ 	.byte	0x00, 0xf5, 0x21, 0x00


	//----- nvinfo : EIATTR_SPARSE_MMA_MASK
	.align		4
.L_39:
        /*0028*/ 	.byte	0x03, 0x50
        /*002a*/ 	.short	0x0000


	//----- nvinfo : EIATTR_MAXREG_COUNT
	.align		4
        /*002c*/ 	.byte	0x03, 0x1b
        /*002e*/ 	.short	0x00ff


	//----- nvinfo : EIATTR_MERCURY_ISA_VERSION
	.align		4
        /*0030*/ 	.byte	0x03, 0x5f
        /*0032*/ 	.short	0x0101


	//----- nvinfo : EIATTR_VRC_CTA_INIT_COUNT
	.align		4
        /*0034*/ 	.byte	0x02, 0x4a
	.zero		1
	.zero		1


	//----- nvinfo : EIATTR_EXIT_INSTR_OFFSETS
	.align		4
        /*0038*/ 	.byte	0x04, 0x1c
        /*003a*/ 	.short	(.L_41 - .L_40)


	//   ....[0]....
.L_40:
        /*003c*/ 	.word	0x00000070


	//   ....[1]....
        /*0040*/ 	.word	0x000001a0


	//----- nvinfo : EIATTR_CRS_STACK_SIZE
	.align		4
.L_41:
        /*0044*/ 	.byte	0x04, 0x1e
        /*0046*/ 	.short	(.L_43 - .L_42)
.L_42:
        /*0048*/ 	.word	0x00000000


	//----- nvinfo : EIATTR_CBANK_PARAM_SIZE
	.align		4
.L_43:
        /*004c*/ 	.byte	0x03, 0x19
        /*004e*/ 	.short	0x000c


	//----- nvinfo : EIATTR_PARAM_CBANK
	.align		4
        /*0050*/ 	.byte	0x04, 0x0a
        /*0052*/ 	.short	(.L_45 - .L_44)
	.align		4
.L_44:
        /*0054*/ 	.word	index@(.nv.constant0._Z13initial_ranksPdi)
        /*0058*/ 	.short	0x0380
        /*005a*/ 	.short	0x000c


	//----- nvinfo : EIATTR_SW_WAR
	.align		4
.L_45:
        /*005c*/ 	.byte	0x04, 0x36
        /*005e*/ 	.short	(.L_47 - .L_46)
.L_46:
        /*0060*/ 	.word	0x00000008
.L_47:


//--------------------- .nv.info._Z11single_rankPiS_PdS0_iid --------------------------
	.section	.nv.info._Z11single_rankPiS_PdS0_iid,"",@"SHT_CUDA_INFO"
	.sectionflags	@""
	.align	4


	//----- nvinfo : EIATTR_CUDA_API_VERSION
	.align		4
        /*0000*/ 	.byte	0x04, 0x37
        /*0002*/ 	.short	(.L_49 - .L_48)
.L_48:
        /*0004*/ 	.word	0x00000082


	//----- nvinfo : EIATTR_KPARAM_INFO
	.align		4
.L_49:
        /*0008*/ 	.byte	0x04, 0x17
        /*000a*/ 	.short	(.L_51 - .L_50)
.L_50:
        /*000c*/ 	.word	0x00000000
        /*0010*/ 	.short	0x0006
        /*0012*/ 	.short	0x0028
        /*0014*/ 	.byte	0x00, 0xf0, 0x21, 0x00


	//----- nvinfo : EIATTR_KPARAM_INFO
	.align		4
.L_51:
        /*0018*/ 	.byte	0x04, 0x17
        /*001a*/ 	.short	(.L_53 - .L_52)
.L_52:
        /*001c*/ 	.word	0x00000000
        /*0020*/ 	.short	0x0005
        /*0022*/ 	.short	0x0024
        /*0024*/ 	.byte	0x00, 0xf0, 0x11, 0x00


	//----- nvinfo : EIATTR_KPARAM_INFO
	.align		4
.L_53:
        /*0028*/ 	.byte	0x04, 0x17
        /*002a*/ 	.short	(.L_55 - .L_54)
.L_54:
        /*002c*/ 	.word	0x00000000
        /*0030*/ 	.short	0x0004
        /*0032*/ 	.short	0x0020
        /*0034*/ 	.byte	0x00, 0xf0, 0x11, 0x00


	//----- nvinfo : EIATTR_KPARAM_INFO
	.align		4
.L_55:
        /*0038*/ 	.byte	0x04, 0x17
        /*003a*/ 	.short	(.L_57 - .L_56)
.L_56:
        /*003c*/ 	.word	0x00000000
        /*0040*/ 	.short	0x0003
        /*0042*/ 	.short	0x0018
        /*0044*/ 	.byte	0x00, 0xf5, 0x21, 0x00


	//----- nvinfo : EIATTR_KPARAM_INFO
	.align		4
.L_57:
        /*0048*/ 	.byte	0x04, 0x17
        /*004a*/ 	.short	(.L_59 - .L_58)
.L_58:
        /*004c*/ 	.word	0x00000000
        /*0050*/ 	.short	0x0002
        /*0052*/ 	.short	0x0010
        /*0054*/ 	.byte	0x00, 0xf5, 0x21, 0x00


	//----- nvinfo : EIATTR_KPARAM_INFO
	.align		4
.L_59:
        /*0058*/ 	.byte	0x04, 0x17
        /*005a*/ 	.short	(.L_61 - .L_60)
.L_60:
        /*005c*/ 	.word	0x00000000
        /*0060*/ 	.short	0x0001
        /*0062*/ 	.short	0x0008
        /*0064*/ 	.byte	0x00, 0xf5, 0x21, 0x00


	//----- nvinfo : EIATTR_KPARAM_INFO
	.align		4
.L_61:
        /*0068*/ 	.byte	0x04, 0x17
        /*006a*/ 	.short	(.L_63 - .L_62)
.L_62:
        /*006c*/ 	.word	0x00000000
        /*0070*/ 	.short	0x0000
        /*0072*/ 	.short	0x0000
        /*0074*/ 	.byte	0x00, 0xf5, 0x21, 0x00


	//----- nvinfo : EIATTR_SPARSE_MMA_MASK
	.align		4
.L_63:
        /*0078*/ 	.byte	0x03, 0x50
        /*007a*/ 	.short	0x0000


	//----- nvinfo : EIATTR_MAXREG_COUNT
	.align		4
        /*007c*/ 	.byte	0x03, 0x1b
        /*007e*/ 	.short	0x00ff


	//----- nvinfo : EIATTR_MERCURY_ISA_VERSION
	.align		4
        /*0080*/ 	.byte	0x03, 0x5f
        /*0082*/ 	.short	0x0101


	//----- nvinfo : EIATTR_VRC_CTA_INIT_COUNT
	.align		4
        /*0084*/ 	.byte	0x02, 0x4a
	.zero		1
	.zero		1


	//----- nvinfo : EIATTR_EXIT_INSTR_OFFSETS
	.align		4
        /*0088*/ 	.byte	0x04, 0x1c
        /*008a*/ 	.short	(.L_65 - .L_64)


	//   ....[0]....
.L_64:
        /*008c*/ 	.word	0x00000070


	//   ....[1]....
        /*0090*/ 	.word	0x000005c0


	//----- nvinfo : EIATTR_CRS_STACK_SIZE
	.align		4
.L_65:
        /*0094*/ 	.byte	0x04, 0x1e
        /*0096*/ 	.short	(.L_67 - .L_66)
.L_66:
        /*0098*/ 	.word	0x00000000


	//----- nvinfo : EIATTR_CBANK_PARAM_SIZE
	.align		4
.L_67:
        /*009c*/ 	.byte	0x03, 0x19
        /*009e*/ 	.short	0x0030


	//----- nvinfo : EIATTR_PARAM_CBANK
	.align		4
        /*00a0*/ 	.byte	0x04, 0x0a
        /*00a2*/ 	.short	(.L_69 - .L_68)
	.align		4
.L_68:
        /*00a4*/ 	.word	index@(.nv.constant0._Z11single_rankPiS_PdS0_iid)
        /*00a8*/ 	.short	0x0380
        /*00aa*/ 	.short	0x0030


	//----- nvinfo : EIATTR_SW_WAR
	.align		4
.L_69:
        /*00ac*/ 	.byte	0x04, 0x36
        /*00ae*/ 	.short	(.L_71 - .L_70)
.L_70:
        /*00b0*/ 	.word	0x00000008
.L_71:


//--------------------- .nv.info._Z13random_surferPbii --------------------------
	.section	.nv.info._Z13random_surferPbii,"",@"SHT_CUDA_INFO"
	.sectionflags	@""
	.align	4


	//----- nvinfo : EIATTR_CUDA_API_VERSION
	.align		4
        /*0000*/ 	.byte	0x04, 0x37
        /*0002*/ 	.short	(.L_73 - .L_72)
.L_72:
        /*0004*/ 	.word	0x00000082


	//----- nvinfo : EIATTR_KPARAM_INFO
	.align		4
.L_73:
        /*0008*/ 	.byte	0x04, 0x17
        /*000a*/ 	.short	(.L_75 - .L_74)
.L_74:
        /*000c*/ 	.word	0x00000000
        /*0010*/ 	.short	0x0002
        /*0012*/ 	.short	0x000c
        /*0014*/ 	.byte	0x00, 0xf0, 0x11, 0x00


	//----- nvinfo : EIATTR_KPARAM_INFO
	.align		4
.L_75:
        /*0018*/ 	.byte	0x04, 0x17
        /*001a*/ 	.short	(.L_77 - .L_76)
.L_76:
        /*001c*/ 	.word	0x00000000
        /*0020*/ 	.short	0x0001
        /*0022*/ 	.short	0x0008
        /*0024*/ 	.byte	0x00, 0xf0, 0x11, 0x00


	//----- nvinfo : EIATTR_KPARAM_INFO
	.align		4
.L_77:
        /*0028*/ 	.byte	0x04, 0x17
        /*002a*/ 	.short	(.L_79 - .L_78)
.L_78:
        /*002c*/ 	.word	0x00000000
        /*0030*/ 	.short	0x0000
        /*0032*/ 	.short	0x0000
        /*0034*/ 	.byte	0x00, 0xf5, 0x21, 0x00


	//----- nvinfo : EIATTR_SPARSE_MMA_MASK
	.align		4
.L_79:
        /*0038*/ 	.byte	0x03, 0x50
        /*003a*/ 	.short	0x0000


	//----- nvinfo : EIATTR_MAXREG_COUNT
	.align		4
        /*003c*/ 	.byte	0x03, 0x1b
        /*003e*/ 	.short	0x00ff


	//----- nvinfo : EIATTR_MERCURY_ISA_VERSION
	.align		4
        /*0040*/ 	.byte	0x03, 0x5f
        /*0042*/ 	.short	0x0101


	//----- nvinfo : EIATTR_VRC_CTA_INIT_COUNT
	.align		4
        /*0044*/ 	.byte	0x02, 0x4a
	.zero		1
	.zero		1


	//----- nvinfo : EIATTR_EXIT_INSTR_OFFSETS
	.align		4
        /*0048*/ 	.byte	0x04, 0x1c
        /*004a*/ 	.short	(.L_81 - .L_80)


	//   ....[0]....
.L_80:
        /*004c*/ 	.word	0x00000010


	//----- nvinfo : EIATTR_CBANK_PARAM_SIZE
	.align		4
.L_81:
        /*0050*/ 	.byte	0x03, 0x19
        /*0052*/ 	.short	0x0010


	//----- nvinfo : EIATTR_PARAM_CBANK
	.align		4
        /*0054*/ 	.byte	0x04, 0x0a
        /*0056*/ 	.short	(.L_83 - .L_82)
	.align		4
.L_82:
        /*0058*/ 	.word	index@(.nv.constant0._Z13random_surferPbii)
        /*005c*/ 	.short	0x0380
        /*005e*/ 	.short	0x0010


	//----- nvinfo : EIATTR_SW_WAR
	.align		4
.L_83:
        /*0060*/ 	.byte	0x04, 0x36
        /*0062*/ 	.short	(.L_85 - .L_84)
.L_84:
        /*0064*/ 	.word	0x00000008
.L_85:


//--------------------- .nv.info._Z9get_listsPbPiS0_ii --------------------------
	.section	.nv.info._Z9get_listsPbPiS0_ii,"",@"SHT_CUDA_INFO"
	.sectionflags	@""
	.align	4


	//----- nvinfo : EIATTR_CUDA_API_VERSION
	.align		4
        /*0000*/ 	.byte	0x04, 0x37
        /*0002*/ 	.short	(.L_87 - .L_86)
.L_86:
        /*0004*/ 	.word	0x00000082


	//----- nvinfo : EIATTR_KPARAM_INFO
	.align		4
.L_87:
        /*0008*/ 	.byte	0x04, 0x17
        /*000a*/ 	.short	(.L_89 - .L_88)
.L_88:
        /*000c*/ 	.word	0x00000000
        /*0010*/ 	.short	0x0004
        /*0012*/ 	.short	0x001c
        /*0014*/ 	.byte	0x00, 0xf0, 0x11, 0x00


	//----- nvinfo : EIATTR_KPARAM_INFO
	.align		4
.L_89:
        /*0018*/ 	.byte	0x04, 0x17
        /*001a*/ 	.short	(.L_91 - .L_90)
.L_90:
        /*001c*/ 	.word	0x00000000
        /*0020*/ 	.short	0x0003
        /*0022*/ 	.short	0x0018
        /*0024*/ 	.byte	0x00, 0xf0, 0x11, 0x00


	//----- nvinfo : EIATTR_KPARAM_INFO
	.align		4
.L_91:
        /*0028*/ 	.byte	0x04, 0x17
        /*002a*/ 	.short	(.L_93 - .L_92)
.L_92:
        /*002c*/ 	.word	0x00000000
        /*0030*/ 	.short	0x0002
        /*0032*/ 	.short	0x0010
        /*0034*/ 	.byte	0x00, 0xf5, 0x21, 0x00


	//----- nvinfo : EIATTR_KPARAM_INFO
	.align		4
.L_93:
        /*0038*/ 	.byte	0x04, 0x17
        /*003a*/ 	.short	(.L_95 - .L_94)
.L_94:
        /*003c*/ 	.word	0x00000000
        /*0040*/ 	.short	0x0001
        /*0042*/ 	.short	0x0008
        /*0044*/ 	.byte	0x00, 0xf5, 0x21, 0x00


	//----- nvinfo : EIATTR_KPARAM_INFO
	.align		4
.L_95:
        /*0048*/ 	.byte	0x04, 0x17
        /*004a*/ 	.short	(.L_97 - .L_96)
.L_96:
        /*004c*/ 	.word	0x00000000
        /*0050*/ 	.short	0x0000
        /*0052*/ 	.short	0x0000
        /*0054*/ 	.byte	0x00, 0xf5, 0x21, 0x00


	//----- nvinfo : EIATTR_SPARSE_MMA_MASK
	.align		4
.L_97:
        /*0058*/ 	.byte	0x03, 0x50
        /*005a*/ 	.short	0x0000


	//----- nvinfo : EIATTR_MAXREG_COUNT
	.align		4
        /*005c*/ 	.byte	0x03, 0x1b
        /*005e*/ 	.short	0x00ff


	//----- nvinfo : EIATTR_MERCURY_ISA_VERSION
	.align		4
        /*0060*/ 	.byte	0x03, 0x5f
        /*0062*/ 	.short	0x0101


	//----- nvinfo : EIATTR_VRC_CTA_INIT_COUNT
	.align		4
        /*0064*/ 	.byte	0x02, 0x4a
	.zero		1
	.zero		1


	//----- nvinfo : EIATTR_EXIT_INSTR_OFFSETS
	.align		4
        /*0068*/ 	.byte	0x04, 0x1c
        /*006a*/ 	.short	(.L_99 - .L_98)


	//   ....[0]....
.L_98:
        /*006c*/ 	.word	0x00000070


	//   ....[1]....
        /*0070*/ 	.word	0x00000470


	//   ....[2]....
        /*0074*/ 	.word	0x00001a10


	//   ....[3]....
        /*0078*/ 	.word	0x00001d40


	//   ....[4]....
        /*007c*/ 	.word	0x00001f10


	//   ....[5]....
        /*0080*/ 	.word	0x00001f80


	//   ....[6]....
        /*0084*/ 	.word	0x00001fd0


	//----- nvinfo : EIATTR_CBANK_PARAM_SIZE
	.align		4
.L_99:
        /*0088*/ 	.byte	0x03, 0x19
        /*008a*/ 	.short	0x0020


	//----- nvinfo : EIATTR_PARAM_CBANK
	.align		4
        /*008c*/ 	.byte	0x04, 0x0a
        /*008e*/ 	.short	(.L_101 - .L_100)
	.align		4
.L_100:
        /*0090*/ 	.word	index@(.nv.constant0._Z9get_listsPbPiS0_ii)
        /*0094*/ 	.short	0x0380
        /*0096*/ 	.short	0x0020


	//----- nvinfo : EIATTR_SW_WAR
	.align		4
.L_101:
        /*0098*/ 	.byte	0x04, 0x36
        /*009a*/ 	.short	(.L_103 - .L_102)
.L_102:
        /*009c*/ 	.word	0x00000008
.L_103:


//--------------------- .nv.info._Z14random_outlistPbiPiS0_i --------------------------
	.section	.nv.info._Z14random_outlistPbiPiS0_i,"",@"SHT_CUDA_INFO"
	.sectionflags	@""
	.align	4


	//----- nvinfo : EIATTR_CUDA_API_VERSION
	.align		4
        /*0000*/ 	.byte	0x04, 0x37
        /*0002*/ 	.short	(.L_105 - .L_104)
.L_104:
        /*0004*/ 	.word	0x00000082


	//----- nvinfo : EIATTR_KPARAM_INFO
	.align		4
.L_105:
        /*0008*/ 	.byte	0x04, 0x17
        /*000a*/ 	.short	(.L_107 - .L_106)
.L_106:
        /*000c*/ 	.word	0x00000000
        /*0010*/ 	.short	0x0004
        /*0012*/ 	.short	0x0020
        /*0014*/ 	.byte	0x00, 0xf0, 0x11, 0x00


	//----- nvinfo : EIATTR_KPARAM_INFO
	.align		4
.L_107:
        /*0018*/ 	.byte	0x04, 0x17
        /*001a*/ 	.short	(.L_109 - .L_108)
.L_108:
        /*001c*/ 	.word	0x00000000
        /*0020*/ 	.short	0x0003
        /*0022*/ 	.short	0x0018
        /*0024*/ 	.byte	0x00, 0xf5, 0x21, 0x00


	//----- nvinfo : EIATTR_KPARAM_INFO
	.align		4
.L_109:
        /*0028*/ 	.byte	0x04, 0x17
        /*002a*/ 	.short	(.L_111 - .L_110)
.L_110:
        /*002c*/ 	.word	0x00000000
        /*0030*/ 	.short	0x0002
        /*0032*/ 	.short	0x0010
        /*0034*/ 	.byte	0x00, 0xf5, 0x21, 0x00


	//----- nvinfo : EIATTR_KPARAM_INFO
	.align		4
.L_111:
        /*0038*/ 	.byte	0x04, 0x17
        /*003a*/ 	.short	(.L_113 - .L_112)
.L_112:
        /*003c*/ 	.word	0x00000000
        /*0040*/ 	.short	0x0001
        /*0042*/ 	.short	0x0008
        /*0044*/ 	.byte	0x00, 0xf0, 0x11, 0x00


	//----- nvinfo : EIATTR_KPARAM_INFO
	.align		4
.L_113:
        /*0048*/ 	.byte	0x04, 0x17
        /*004a*/ 	.short	(.L_115 - .L_114)
.L_114:
        /*004c*/ 	.word	0x00000000
        /*0050*/ 	.short	0x0000
        /*0052*/ 	.short	0x0000
        /*0054*/ 	.byte	0x00, 0xf5, 0x21, 0x00


	//----- nvinfo : EIATTR_SPARSE_MMA_MASK
	.align		4
.L_115:
        /*0058*/ 	.byte	0x03, 0x50
        /*005a*/ 	.short	0x0000


	//----- nvinfo : EIATTR_MAXREG_COUNT
	.align		4
        /*005c*/ 	.byte	0x03, 0x1b
        /*005e*/ 	.short	0x00ff


	//----- nvinfo : EIATTR_MERCURY_ISA_VERSION
	.align		4
        /*0060*/ 	.byte	0x03, 0x5f
        /*0062*/ 	.short	0x0101


	//----- nvinfo : EIATTR_VRC_CTA_INIT_COUNT
	.align		4
        /*0064*/ 	.byte	0x02, 0x4a
	.zero		1
	.zero		1


	//----- nvinfo : EIATTR_EXIT_INSTR_OFFSETS
	.align		4
        /*0068*/ 	.byte	0x04, 0x1c
        /*006a*/ 	.short	(.L_117 - .L_116)


	//   ....[0]....
.L_116:
        /*006c*/ 	.word	0x00000080


	//   ....[1]....
        /*0070*/ 	.word	0x00000310


	//   ....[2]....
        /*0074*/ 	.word	0x00000b50


	//   ....[3]....
        /*0078*/ 	.word	0x00000e30


	//----- nvinfo : EIATTR_CRS_STACK_SIZE
	.align		4
.L_117:
        /*007c*/ 	.byte	0x04, 0x1e
        /*007e*/ 	.short	(.L_119 - .L_118)
.L_118:
        /*0080*/ 	.word	0x00000000


	//----- nvinfo : EIATTR_CBANK_PARAM_SIZE
	.align		4
.L_119:
        /*0084*/ 	.byte	0x03, 0x19
        /*0086*/ 	.short	0x0024


	//----- nvinfo : EIATTR_PARAM_CBANK
	.align		4
        /*0088*/ 	.byte	0x04, 0x0a
        /*008a*/ 	.short	(.L_121 - .L_120)
	.align		4
.L_120:
        /*008c*/ 	.word	index@(.nv.constant0._Z14random_outlistPbiPiS0_i)
        /*0090*/ 	.short	0x0380
        /*0092*/ 	.short	0x0024


	//----- nvinfo : EIATTR_SW_WAR
	.align		4
.L_121:
        /*0094*/ 	.byte	0x04, 0x36
        /*0096*/ 	.short	(.L_123 - .L_122)
.L_122:
        /*0098*/ 	.word	0x00000008
.L_123:


//--------------------- .nv.callgraph             --------------------------
	.section	.nv.callgraph,"",@"SHT_CUDA_CALLGRAPH"
	.align	4
	.sectionentsize	8
	.align		4
        /*0000*/ 	.word	0x00000000
	.align		4
        /*0004*/ 	.word	0xffffffff
	.align		4
        /*0008*/ 	.word	0x00000000
	.align		4
        /*000c*/ 	.word	0xfffffffe
	.align		4
        /*0010*/ 	.word	0x00000000
	.align		4
        /*0014*/ 	.word	0xfffffffd
	.align		4
        /*0018*/ 	.word	0x00000000
	.align		4
        /*001c*/ 	.word	0xfffffffc


//--------------------- .text._Z13initial_ranksPdi --------------------------
	.section	.text._Z13initial_ranksPdi,"ax",@progbits
	.align	128
        .global         _Z13initial_ranksPdi
        .type           _Z13initial_ranksPdi,@function
        .size           _Z13initial_ranksPdi,(.L_x_40 - _Z13initial_ranksPdi)
        .other          _Z13initial_ranksPdi,@"STO_CUDA_ENTRY STV_DEFAULT"
_Z13initial_ranksPdi:
.text._Z13initial_ranksPdi:
[----:B------:R-:W-:Y:S01]  /*0000*/  LDC R1, c[0x0][0x37c] ;  /* 0x0000df00ff017b82 */ /* 0x000fe20000000800 */
[----:B------:R-:W0:Y:S01]  /*0010*/  S2R R0, SR_CTAID.X ;  /* 0x0000000000007919 */ /* 0x000e220000002500 */
[----:B------:R-:W0:Y:S01]  /*0020*/  LDCU UR4, c[0x0][0x360] ;  /* 0x00006c00ff0477ac */ /* 0x000e220008000800 */
[----:B------:R-:W0:Y:S01]  /*0030*/  S2R R3, SR_TID.X ;  /* 0x0000000000037919 */ /* 0x000e220000002100 */
[----:B------:R-:W1:Y:S01]  /*0040*/  LDCU UR5, c[0x0][0x388] ;  /* 0x00007100ff0577ac */ /* 0x000e620008000800 */
[----:B0-----:R-:W-:-:S05]  /*0050*/  IMAD R0, R0, UR4, R3 ;  /* 0x0000000400007c24 */ /* 0x001fca000f8e0203 */
[----:B-1----:R-:W-:-:S13]  /*0060*/  ISETP.GE.AND P0, PT, R0, UR5, PT ;  /* 0x0000000500007c0c */ /* 0x002fda000bf06270 */
[----:B------:R-:W-:Y:S05]  /*0070*/  @P0 EXIT ;  /* 0x000000000000094d */ /* 0x000fea0003800000 */
[----:B------:R-:W0:Y:S01]  /*0080*/  I2F.F64 R4, UR5 ;  /* 0x0000000500047d12 */ /* 0x000e220008201c00 */
[----:B------:R-:W1:Y:S07]  /*0090*/  LDCU.64 UR4, c[0x0][0x358] ;  /* 0x00006b00ff0477ac */ /* 0x000e6e0008000a00 */
[----:B0-----:R-:W0:Y:S01]  /*00a0*/  MUFU.RCP64H R3, R5 ;  /* 0x0000000500037308 */ /* 0x001e220000001800 */
[----:B------:R-:W-:-:S05]  /*00b0*/  VIADD R2, R5, 0x300402 ;  /* 0x0030040205027836 */ /* 0x000fca0000000000 */
[----:B------:R-:W-:Y:S01]  /*00c0*/  FSETP.GEU.AND P0, PT, |R2|, 5.8789094863358348022e-39, PT ;  /* 0x004004020200780b */ /* 0x000fe20003f0e200 */
[----:B0-----:R-:W-:-:S08]  /*00d0*/  DFMA R6, -R4, R2, 1 ;  /* 0x3ff000000406742b */ /* 0x001fd00000000102 */
[----:B------:R-:W-:-:S08]  /*00e0*/  DFMA R6, R6, R6, R6 ;  /* 0x000000060606722b */ /* 0x000fd00000000006 */
[----:B------:R-:W-:-:S08]  /*00f0*/  DFMA R6, R2, R6, R2 ;  /* 0x000000060206722b */ /* 0x000fd00000000002 */
[----:B------:R-:W-:-:S08]  /*0100*/  DFMA R8, -R4, R6, 1 ;  /* 0x3ff000000408742b */ /* 0x000fd00000000106 */
[----:B------:R-:W-:Y:S01]  /*0110*/  DFMA R6, R6, R8, R6 ;  /* 0x000000080606722b */ /* 0x000fe20000000006 */
[----:B-1----:R-:W-:Y:S10]  /*0120*/  @P0 BRA `(.L_x_0) ;  /* 0x0000000000100947 */ /* 0x002ff40003800000 */
[----:B------:R-:W-:-:S05]  /*0130*/  LOP3.LUT R2, R5, 0x7fffffff, RZ, 0xc0, !PT ;  /* 0x7fffffff05027812 */ /* 0x000fca00078ec0ff */
[----:B------:R-:W-:Y:S01]  /*0140*/  VIADD R8, R2, 0xfff00000 ;  /* 0xfff0000002087836 */ /* 0x000fe20000000000 */
[----:B------:R-:W-:-:S07]  /*0150*/  MOV R2, 0x170 ;  /* 0x0000017000027802 */ /* 0x000fce0000000f00 */
[----:B------:R-:W-:Y:S05]  /*0160*/  CALL.REL.NOINC `($__internal_0_$__cuda_sm20_dblrcp_rn_slowpath_v3) ;  /* 0x0000000000107944 */ /* 0x000fea0003c00000 */
.L_x_0:
[----:B------:R-:W0:Y:S02]  /*0170*/  LDC.64 R2, c[0x0][0x380] ;  /* 0x0000e000ff027b82 */ /* 0x000e240000000a00 */
[----:B0-----:R-:W-:-:S05]  /*0180*/  IMAD.WIDE R2, R0, 0x8, R2 ;  /* 0x0000000800027825 */ /* 0x001fca00078e0202 */
[----:B------:R-:W-:Y:S01]  /*0190*/  STG.E.64 desc[UR4][R2.64], R6 ;  /* 0x0000000602007986 */ /* 0x000fe2000c101b04 */
[----:B------:R-:W-:Y:S05]  /*01a0*/  EXIT ;  /* 0x000000000000794d */ /* 0x000fea0003800000 */
        .weak           $__internal_0_$__cuda_sm20_dblrcp_rn_slowpath_v3
        .type           $__internal_0_$__cuda_sm20_dblrcp_rn_slowpath_v3,@function
        .size           $__internal_0_$__cuda_sm20_dblrcp_rn_slowpath_v3,(.L_x_40 - $__internal_0_$__cuda_sm20_dblrcp_rn_slowpath_v3)
$__internal_0_$__cuda_sm20_dblrcp_rn_slowpath_v3:
[----:B------:R-:W-:-:S14]  /*01b0*/  DSETP.GTU.AND P0, PT, |R4|, +INF , PT ;  /* 0x7ff000000400742a */ /* 0x000fdc0003f0c200 */
[----:B------:R-:W-:Y:S05]  /*01c0*/  @P0 BRA `(.L_x_1) ;  /* 0x00000000007c0947 */ /* 0x000fea0003800000 */
[----:B------:R-:W-:-:S05]  /*01d0*/  LOP3.LUT R3, R5, 0x7fffffff, RZ, 0xc0, !PT ;  /* 0x7fffffff05037812 */ /* 0x000fca00078ec0ff */
[----:B------:R-:W-:-:S05]  /*01e0*/  VIADD R6, R3, 0xffffffff ;  /* 0xffffffff03067836 */ /* 0x000fca0000000000 */
[----:B------:R-:W-:-:S13]  /*01f0*/  ISETP.GE.U32.AND P0, PT, R6, 0x7fefffff, PT ;  /* 0x7fefffff0600780c */ /* 0x000fda0003f06070 */
[----:B------:R-:W-:Y:S01]  /*0200*/  @P0 LOP3.LUT R7, R5, 0x7ff00000, RZ, 0x3c, !PT ;  /* 0x7ff0000005070812 */ /* 0x000fe200078e3cff */
[----:B------:R-:W-:Y:S01]  /*0210*/  @P0 IMAD.MOV.U32 R6, RZ, RZ, RZ ;  /* 0x000000ffff060224 */ /* 0x000fe200078e00ff */
[----:B------:R-:W-:Y:S06]  /*0220*/  @P0 BRA `(.L_x_2) ;  /* 0x00000000006c0947 */ /* 0x000fec0003800000 */
[----:B------:R-:W-:-:S13]  /*0230*/  ISETP.GE.U32.AND P0, PT, R3, 0x1000001, PT ;  /* 0x010000010300780c */ /* 0x000fda0003f06070 */
[----:B------:R-:W-:Y:S05]  /*0240*/  @!P0 BRA `(.L_x_3) ;  /* 0x0000000000348947 */ /* 0x000fea0003800000 */
[----:B------:R-:W-:Y:S01]  /*0250*/  IADD3 R7, PT, PT, R5, -0x3fe00000, RZ ;  /* 0xc020000005077810 */ /* 0x000fe20007ffe0ff */
[----:B------:R-:W-:-:S03]  /*0260*/  IMAD.MOV.U32 R6, RZ, RZ, R4 ;  /* 0x000000ffff067224 */ /* 0x000fc600078e0004 */
[----:B------:R-:W0:Y:S03]  /*0270*/  MUFU.RCP64H R9, R7 ;  /* 0x0000000700097308 */ /* 0x000e260000001800 */
[----:B0-----:R-:W-:-:S08]  /*0280*/  DFMA R10, -R6, R8, 1 ;  /* 0x3ff00000060a742b */ /* 0x001fd00000000108 */
[----:B------:R-:W-:-:S08]  /*0290*/  DFMA R10, R10, R10, R10 ;  /* 0x0000000a0a0a722b */ /* 0x000fd0000000000a */
[----:B------:R-:W-:-:S08]  /*02a0*/  DFMA R10, R8, R10, R8 ;  /* 0x0000000a080a722b */ /* 0x000fd00000000008 */
[----:B------:R-:W-:-:S08]  /*02b0*/  DFMA R8, -R6, R10, 1 ;  /* 0x3ff000000608742b */ /* 0x000fd0000000010a */
[----:B------:R-:W-:-:S08]  /*02c0*/  DFMA R8, R10, R8, R10 ;  /* 0x000000080a08722b */ /* 0x000fd0000000000a */
[----:B------:R-:W-:-:S08]  /*02d0*/  DMUL R8, R8, 2.2250738585072013831e-308 ;  /* 0x0010000008087828 */ /* 0x000fd00000000000 */
[----:B------:R-:W-:-:S08]  /*02e0*/  DFMA R4, -R4, R8, 1 ;  /* 0x3ff000000404742b */ /* 0x000fd00000000108 */
[----:B------:R-:W-:-:S08]  /*02f0*/  DFMA R4, R4, R4, R4 ;  /* 0x000000040404722b */ /* 0x000fd00000000004 */
[----:B------:R-:W-:Y:S01]  /*0300*/  DFMA R6, R8, R4, R8 ;  /* 0x000000040806722b */ /* 0x000fe20000000008 */
[----:B------:R-:W-:Y:S10]  /*0310*/  BRA `(.L_x_2) ;  /* 0x0000000000307947 */ /* 0x000ff40003800000 */
.L_x_3:
[----:B------:R-:W-:Y:S01]  /*0320*/  DMUL R4, R4, 8.11296384146066816958e+31 ;  /* 0x4690000004047828 */ /* 0x000fe20000000000 */
[----:B------:R-:W-:-:S05]  /*0330*/  IMAD.MOV.U32 R6, RZ, RZ, R8 ;  /* 0x000000ffff067224 */ /* 0x000fca00078e0008 */
[----:B------:R-:W0:Y:S02]  /*0340*/  MUFU.RCP64H R7, R5 ;  /* 0x0000000500077308 */ /* 0x000e240000001800 */
[----:B0-----:R-:W-:-:S08]  /*0350*/  DFMA R8, -R4, R6, 1 ;  /* 0x3ff000000408742b */ /* 0x001fd00000000106 */
[----:B------:R-:W-:-:S08]  /*0360*/  DFMA R8, R8, R8, R8 ;  /* 0x000000080808722b */ /* 0x000fd00000000008 */
[----:B------:R-:W-:-:S08]  /*0370*/  DFMA R8, R6, R8, R6 ;  /* 0x000000080608722b */ /* 0x000fd00000000006 */
[----:B------:R-:W-:-:S08]  /*0380*/  DFMA R6, -R4, R8, 1 ;  /* 0x3ff000000406742b */ /* 0x000fd00000000108 */
[----:B------:R-:W-:-:S08]  /*0390*/  DFMA R6, R8, R6, R8 ;  /* 0x000000060806722b */ /* 0x000fd00000000008 */
[----:B------:R-:W-:Y:S01]  /*03a0*/  DMUL R6, R6, 8.11296384146066816958e+31 ;  /* 0x4690000006067828 */ /* 0x000fe20000000000 */
[----:B------:R-:W-:Y:S10]  /*03b0*/  BRA `(.L_x_2) ;  /* 0x0000000000087947 */ /* 0x000ff40003800000 */
.L_x_1:
[----:B------:R-:W-:Y:S02]  /*03c0*/  LOP3.LUT R7, R5, 0x80000, RZ, 0xfc, !PT ;  /* 0x0008000005077812 */ /* 0x000fe400078efcff */
[----:B------:R-:W-:-:S07]  /*03d0*/  MOV R6, R4 ;  /* 0x0000000400067202 */ /* 0x000fce0000000f00 */
.L_x_2:
[----:B------:R-:W-:-:S04]  /*03e0*/  IMAD.MOV.U32 R3, RZ, RZ, 0x0 ;  /* 0x00000000ff037424 */ /* 0x000fc800078e00ff */
[----:B------:R-:W-:Y:S05]  /*03f0*/  RET.REL.NODEC R2 `(_Z13initial_ranksPdi) ;  /* 0xfffffffc02007950 */ /* 0x000fea0003c3ffff */
.L_x_4:
[----:B------:R-:W-:-:S00]  /*0400*/  BRA `(.L_x_4) ;  /* 0xfffffffc00fc7947 */ /* 0x000fc0000383ffff */
[----:B------:R-:W-:-:S00]  /*0410*/  NOP ;  /* 0x0000000000007918 */ /* 0x000fc00000000000 */
        /* <DEDUP_REMOVED lines=14> */
.L_x_40:


//--------------------- .text._Z11single_rankPiS_PdS0_iid --------------------------
	.section	.text._Z11single_rankPiS_PdS0_iid,"ax",@progbits
	.align	128
        .global         _Z11single_rankPiS_PdS0_iid
        .type           _Z11single_rankPiS_PdS0_iid,@function
        .size           _Z11single_rankPiS_PdS0_iid,(.L_x_41 - _Z11single_rankPiS_PdS0_iid)
        .other          _Z11single_rankPiS_PdS0_iid,@"STO_CUDA_ENTRY STV_DEFAULT"
_Z11single_rankPiS_PdS0_iid:
.text._Z11single_rankPiS_PdS0_iid:
        /* <DEDUP_REMOVED lines=8> */
[----:B------:R-:W0:Y:S01]  /*0080*/  LDC R5, c[0x0][0x3a0] ;  /* 0x0000e800ff057b82 */ /* 0x000e220000000800 */
[----:B------:R-:W1:Y:S01]  /*0090*/  LDCU.64 UR4, c[0x0][0x358] ;  /* 0x00006b00ff0477ac */ /* 0x000e620008000a00 */
[----:B------:R-:W2:Y:S06]  /*00a0*/  LDCU UR6, c[0x0][0x3a0] ;  /* 0x00007400ff0677ac */ /* 0x000eac0008000800 */
[----:B------:R-:W3:Y:S01]  /*00b0*/  LDC.64 R16, c[0x0][0x380] ;  /* 0x0000e000ff107b82 */ /* 0x000ee20000000a00 */
[----:B0-----:R-:W-:-:S04]  /*00c0*/  IMAD R3, R2, R5, RZ ;  /* 0x0000000502037224 */ /* 0x001fc800078e02ff */
[----:B---3--:R-:W-:-:S05]  /*00d0*/  IMAD.WIDE R16, R3, 0x4, R16 ;  /* 0x0000000403107825 */ /* 0x008fca00078e0210 */
[----:B-1----:R-:W3:Y:S01]  /*00e0*/  LDG.E R0, desc[UR4][R16.64] ;  /* 0x0000000410007981 */ /* 0x002ee2000c1e1900 */
[----:B------:R-:W-:Y:S01]  /*00f0*/  BSSY.RECONVERGENT B0, `(.L_x_5) ;  /* 0x000002d000007945 */ /* 0x000fe20003800200 */
[----:B------:R-:W-:Y:S02]  /*0100*/  CS2R R14, SRZ ;  /* 0x00000000000e7805 */ /* 0x000fe4000001ff00 */
[----:B---3--:R-:W-:-:S04]  /*0110*/  ISETP.NE.AND P0, PT, R0, -0x1, PT ;  /* 0xffffffff0000780c */ /* 0x008fc80003f05270 */
[----:B------:R-:W-:-:S13]  /*0120*/  ISETP.LT.OR P0, PT, R5, 0x1, !P0 ;  /* 0x000000010500780c */ /* 0x000fda0004701670 */
[----:B--2---:R-:W-:Y:S05]  /*0130*/  @P0 BRA `(.L_x_6) ;  /* 0x0000000000a00947 */ /* 0x004fea0003800000 */
[----:B------:R-:W0:Y:S01]  /*0140*/  LDC.64 R12, c[0x0][0x390] ;  /* 0x0000e400ff0c7b82 */ /* 0x000e220000000a00 */
[----:B------:R-:W-:Y:S01]  /*0150*/  IMAD.MOV.U32 R3, RZ, RZ, RZ ;  /* 0x000000ffff037224 */ /* 0x000fe200078e00ff */
[----:B------:R-:W-:-:S06]  /*0160*/  CS2R R14, SRZ ;  /* 0x00000000000e7805 */ /* 0x000fcc000001ff00 */
[----:B------:R-:W1:Y:S02]  /*0170*/  LDC.64 R10, c[0x0][0x388] ;  /* 0x0000e200ff0a7b82 */ /* 0x000e640000000a00 */
.L_x_9:
[----:B-1----:R-:W-:-:S05]  /*0180*/  IMAD.WIDE R4, R0, 0x4, R10 ;  /* 0x0000000400047825 */ /* 0x002fca00078e020a */
[----:B------:R-:W2:Y:S01]  /*0190*/  LDG.E R8, desc[UR4][R4.64] ;  /* 0x0000000404087981 */ /* 0x000ea2000c1e1900 */
[----:B0-----:R-:W-:-:S06]  /*01a0*/  IMAD.WIDE R6, R0, 0x8, R12 ;  /* 0x0000000800067825 */ /* 0x001fcc00078e020c */
[----:B------:R-:W3:Y:S01]  /*01b0*/  LDG.E.64 R6, desc[UR4][R6.64] ;  /* 0x0000000406067981 */ /* 0x000ee2000c1e1b00 */
[----:B------:R-:W-:Y:S01]  /*01c0*/  IMAD.MOV.U32 R18, RZ, RZ, 0x1 ;  /* 0x00000001ff127424 */ /* 0x000fe200078e00ff */
[----:B------:R-:W-:Y:S01]  /*01d0*/  BSSY.RECONVERGENT B1, `(.L_x_7) ;  /* 0x0000017000017945 */ /* 0x000fe20003800200 */
[----:B--2---:R-:W0:Y:S01]  /*01e0*/  I2F.F64 R8, R8 ;  /* 0x0000000800087312 */ /* 0x004e220000201c00 */
[----:B---3--:R-:W-:-:S07]  /*01f0*/  FSETP.GEU.AND P1, PT, |R7|, 6.5827683646048100446e-37, PT ;  /* 0x036000000700780b */ /* 0x008fce0003f2e200 */
[----:B0-----:R-:W0:Y:S02]  /*0200*/  MUFU.RCP64H R19, R9 ;  /* 0x0000000900137308 */ /* 0x001e240000001800 */
[----:B0-----:R-:W-:-:S08]  /*0210*/  DFMA R20, -R8, R18, 1 ;  /* 0x3ff000000814742b */ /* 0x001fd00000000112 */
[----:B------:R-:W-:-:S08]  /*0220*/  DFMA R20, R20, R20, R20 ;  /* 0x000000141414722b */ /* 0x000fd00000000014 */
[----:B------:R-:W-:-:S08]  /*0230*/  DFMA R20, R18, R20, R18 ;  /* 0x000000141214722b */ /* 0x000fd00000000012 */
[----:B------:R-:W-:-:S08]  /*0240*/  DFMA R18, -R8, R20, 1 ;  /* 0x3ff000000812742b */ /* 0x000fd00000000114 */
[----:B------:R-:W-:-:S08]  /*0250*/  DFMA R18, R20, R18, R20 ;  /* 0x000000121412722b */ /* 0x000fd00000000014 */
[----:B------:R-:W-:-:S08]  /*0260*/  DMUL R4, R6, R18 ;  /* 0x0000001206047228 */ /* 0x000fd00000000000 */
[----:B------:R-:W-:-:S08]  /*0270*/  DFMA R20, -R8, R4, R6 ;  /* 0x000000040814722b */ /* 0x000fd00000000106 */
[----:B------:R-:W-:-:S10]  /*0280*/  DFMA R4, R18, R20, R4 ;  /* 0x000000141204722b */ /* 0x000fd40000000004 */
[----:B------:R-:W-:-:S05]  /*0290*/  FFMA R0, RZ, R9, R5 ;  /* 0x00000009ff007223 */ /* 0x000fca0000000005 */
[----:B------:R-:W-:-:S13]  /*02a0*/  FSETP.GT.AND P0, PT, |R0|, 1.469367938527859385e-39, PT ;  /* 0x001000000000780b */ /* 0x000fda0003f04200 */
[----:B------:R-:W-:Y:S05]  /*02b0*/  @P0 BRA P1, `(.L_x_8) ;  /* 0x0000000000200947 */ /* 0x000fea0000800000 */
[----:B------:R-:W-:Y:S01]  /*02c0*/  IMAD.MOV.U32 R4, RZ, RZ, R6 ;  /* 0x000000ffff047224 */ /* 0x000fe200078e0006 */
[----:B------:R-:W-:Y:S01]  /*02d0*/  MOV R0, 0x320 ;  /* 0x0000032000007802 */ /* 0x000fe20000000f00 */
[----:B------:R-:W-:Y:S02]  /*02e0*/  IMAD.MOV.U32 R5, RZ, RZ, R7 ;  /* 0x000000ffff057224 */ /* 0x000fe400078e0007 */
[----:B------:R-:W-:Y:S02]  /*02f0*/  IMAD.MOV.U32 R21, RZ, RZ, R8 ;  /* 0x000000ffff157224 */ /* 0x000fe400078e0008 */
[----:B------:R-:W-:-:S07]  /*0300*/  IMAD.MOV.U32 R18, RZ, RZ, R9 ;  /* 0x000000ffff127224 */ /* 0x000fce00078e0009 */
[----:B------:R-:W-:Y:S05]  /*0310*/  CALL.REL.NOINC `($__internal_1_$__cuda_sm20_div_rn_f64_full) ;  /* 0x0000000000ac7944 */ /* 0x000fea0003c00000 */
[----:B------:R-:W-:Y:S02]  /*0320*/  IMAD.MOV.U32 R4, RZ, RZ, R20 ;  /* 0x000000ffff047224 */ /* 0x000fe400078e0014 */
[----:B------:R-:W-:-:S07]  /*0330*/  IMAD.MOV.U32 R5, RZ, RZ, R21 ;  /* 0x000000ffff057224 */ /* 0x000fce00078e0015 */
.L_x_8:
[----:B------:R-:W-:Y:S05]  /*0340*/  BSYNC.RECONVERGENT B1 ;  /* 0x0000000000017941 */ /* 0x000fea0003800200 */
.L_x_7:
[----:B------:R-:W-:-:S05]  /*0350*/  IMAD.WIDE.U32 R6, R3, 0x4, R16 ;  /* 0x0000000403067825 */ /* 0x000fca00078e0010 */
[----:B------:R-:W2:Y:S01]  /*0360*/  LDG.E R0, desc[UR4][R6.64+0x4] ;  /* 0x0000040406007981 */ /* 0x000ea2000c1e1900 */
[----:B------:R-:W-:Y:S01]  /*0370*/  VIADD R3, R3, 0x1 ;  /* 0x0000000103037836 */ /* 0x000fe20000000000 */
[----:B------:R-:W-:-:S04]  /*0380*/  DADD R14, R4, R14 ;  /* 0x00000000040e7229 */ /* 0x000fc8000000000e */
[----:B------:R-:W-:Y:S02]  /*0390*/  ISETP.GE.AND P0, PT, R3, UR6, PT ;  /* 0x0000000603007c0c */ /* 0x000fe4000bf06270 */
[----:B--2---:R-:W-:-:S13]  /*03a0*/  ISETP.NE.AND P1, PT, R0, -0x1, PT ;  /* 0xffffffff0000780c */ /* 0x004fda0003f25270 */
[----:B------:R-:W-:Y:S05]  /*03b0*/  @!P0 BRA P1, `(.L_x_9) ;  /* 0xfffffffc00708947 */ /* 0x000fea000083ffff */
.L_x_6:
[----:B------:R-:W-:Y:S05]  /*03c0*/  BSYNC.RECONVERGENT B0 ;  /* 0x0000000000007941 */ /* 0x000fea0003800200 */
.L_x_5:
[----:B------:R-:W0:Y:S01]  /*03d0*/  LDCU UR6, c[0x0][0x3a4] ;  /* 0x00007480ff0677ac */ /* 0x000e220008000800 */
[----:B------:R-:W-:Y:S01]  /*03e0*/  IMAD.MOV.U32 R4, RZ, RZ, 0x1 ;  /* 0x00000001ff047424 */ /* 0x000fe200078e00ff */
[----:B------:R-:W1:Y:S01]  /*03f0*/  LDC.64 R12, c[0x0][0x3a8] ;  /* 0x0000ea00ff0c7b82 */ /* 0x000e620000000a00 */
[----:B0-----:R-:W0:Y:S08]  /*0400*/  I2F.F64 R6, UR6 ;  /* 0x0000000600067d12 */ /* 0x001e300008201c00 */
[----:B0-----:R-:W0:Y:S02]  /*0410*/  MUFU.RCP64H R5, R7 ;  /* 0x0000000700057308 */ /* 0x001e240000001800 */
[----:B0-----:R-:W-:-:S08]  /*0420*/  DFMA R8, -R6, R4, 1 ;  /* 0x3ff000000608742b */ /* 0x001fd00000000104 */
[----:B------:R-:W-:-:S08]  /*0430*/  DFMA R8, R8, R8, R8 ;  /* 0x000000080808722b */ /* 0x000fd00000000008 */
[----:B------:R-:W-:Y:S02]  /*0440*/  DFMA R4, R4, R8, R4 ;  /* 0x000000080404722b */ /* 0x000fe40000000004 */
[----:B-1----:R-:W-:-:S06]  /*0450*/  DADD R8, -R12, 1 ;  /* 0x3ff000000c087429 */ /* 0x002fcc0000000100 */
[----:B------:R-:W-:-:S04]  /*0460*/  DFMA R10, -R6, R4, 1 ;  /* 0x3ff00000060a742b */ /* 0x000fc80000000104 */
[----:B------:R-:W-:-:S04]  /*0470*/  FSETP.GEU.AND P1, PT, |R9|, 6.5827683646048100446e-37, PT ;  /* 0x036000000900780b */ /* 0x000fc80003f2e200 */
        /* <DEDUP_REMOVED lines=15> */
.L_x_10:
[----:B------:R-:W0:Y:S01]  /*0570*/  LDC.64 R6, c[0x0][0x398] ;  /* 0x0000e600ff067b82 */ /* 0x000e220000000a00 */
[----:B------:R-:W1:Y:S02]  /*0580*/  LDCU.64 UR6, c[0x0][0x3a8] ;  /* 0x00007500ff0677ac */ /* 0x000e640008000a00 */
[----:B-1----:R-:W-:Y:S01]  /*0590*/  DFMA R4, R14, UR6, R4 ;  /* 0x000000060e047c2b */ /* 0x002fe20008000004 */
[----:B0-----:R-:W-:-:S06]  /*05a0*/  IMAD.WIDE R2, R2, 0x8, R6 ;  /* 0x0000000802027825 */ /* 0x001fcc00078e0206 */
[----:B------:R-:W-:Y:S01]  /*05b0*/  STG.E.64 desc[UR4][R2.64], R4 ;  /* 0x0000000402007986 */ /* 0x000fe2000c101b04 */
[----:B------:R-:W-:Y:S05]  /*05c0*/  EXIT ;  /* 0x000000000000794d */ /* 0x000fea0003800000 */
        .weak           $__internal_1_$__cuda_sm20_div_rn_f64_full
        .type           $__internal_1_$__cuda_sm20_div_rn_f64_full,@function
        .size           $__internal_1_$__cuda_sm20_div_rn_f64_full,(.L_x_41 - $__internal_1_$__cuda_sm20_div_rn_f64_full)
$__internal_1_$__cuda_sm20_div_rn_f64_full:
[----:B------:R-:W-:Y:S01]  /*05d0*/  IMAD.MOV.U32 R9, RZ, RZ, R5 ;  /* 0x000000ffff097224 */ /* 0x000fe200078e0005 */
[C---:B------:R-:W-:Y:S01]  /*05e0*/  FSETP.GEU.AND P0, PT, |R18|.reuse, 1.469367938527859385e-39, PT ;  /* 0x001000001200780b */ /* 0x040fe20003f0e200 */
[----:B------:R-:W-:Y:S01]  /*05f0*/  IMAD.MOV.U32 R8, RZ, RZ, R4 ;  /* 0x000000ffff087224 */ /* 0x000fe200078e0004 */
[----:B------:R-:W-:Y:S01]  /*0600*/  LOP3.LUT R6, R18, 0x800fffff, RZ, 0xc0, !PT ;  /* 0x800fffff12067812 */ /* 0x000fe200078ec0ff */
[--C-:B------:R-:W-:Y:S01]  /*0610*/  IMAD.MOV.U32 R4, RZ, RZ, R21.reuse ;  /* 0x000000ffff047224 */ /* 0x100fe200078e0015 */
[C---:B------:R-:W-:Y:S01]  /*0620*/  FSETP.GEU.AND P2, PT, |R9|.reuse, 1.469367938527859385e-39, PT ;  /* 0x001000000900780b */ /* 0x040fe20003f4e200 */
[----:B------:R-:W-:Y:S01]  /*0630*/  IMAD.MOV.U32 R5, RZ, RZ, R18 ;  /* 0x000000ffff057224 */ /* 0x000fe200078e0012 */
[----:B------:R-:W-:Y:S01]  /*0640*/  LOP3.LUT R7, R6, 0x3ff00000, RZ, 0xfc, !PT ;  /* 0x3ff0000006077812 */ /* 0x000fe200078efcff */
[----:B------:R-:W-:Y:S01]  /*0650*/  IMAD.MOV.U32 R6, RZ, RZ, R21 ;  /* 0x000000ffff067224 */ /* 0x000fe200078e0015 */
[----:B------:R-:W-:Y:S01]  /*0660*/  LOP3.LUT R26, R9, 0x7ff00000, RZ, 0xc0, !PT ;  /* 0x7ff00000091a7812 */ /* 0x000fe200078ec0ff */
[----:B------:R-:W-:Y:S01]  /*0670*/  IMAD.MOV.U32 R27, RZ, RZ, 0x1ca00000 ;  /* 0x1ca00000ff1b7424 */ /* 0x000fe200078e00ff */
[----:B------:R-:W-:Y:S01]  /*0680*/  LOP3.LUT R29, R18, 0x7ff00000, RZ, 0xc0, !PT ;  /* 0x7ff00000121d7812 */ /* 0x000fe200078ec0ff */
[----:B------:R-:W-:Y:S01]  /*0690*/  IMAD.MOV.U32 R18, RZ, RZ, R8 ;  /* 0x000000ffff127224 */ /* 0x000fe200078e0008 */
[----:B------:R-:W-:Y:S01]  /*06a0*/  BSSY.RECONVERGENT B2, `(.L_x_11) ;  /* 0x000004e000027945 */ /* 0x000fe20003800200 */
[----:B------:R-:W-:Y:S01]  /*06b0*/  @!P0 DMUL R6, R4, 8.98846567431157953865e+307 ;  /* 0x7fe0000004068828 */ /* 0x000fe20000000000 */
[----:B------:R-:W-:Y:S01]  /*06c0*/  ISETP.GE.U32.AND P1, PT, R26, R29, PT ;  /* 0x0000001d1a00720c */ /* 0x000fe20003f26070 */
[----:B------:R-:W-:-:S02]  /*06d0*/  IMAD.MOV.U32 R20, RZ, RZ, 0x1 ;  /* 0x00000001ff147424 */ /* 0x000fc400078e00ff */
[----:B------:R-:W-:Y:S01]  /*06e0*/  @!P2 LOP3.LUT R19, R5, 0x7ff00000, RZ, 0xc0, !PT ;  /* 0x7ff000000513a812 */ /* 0x000fe200078ec0ff */
[----:B------:R-:W-:Y:S01]  /*06f0*/  @!P2 IMAD.MOV.U32 R22, RZ, RZ, RZ ;  /* 0x000000ffff16a224 */ /* 0x000fe200078e00ff */
[----:B------:R-:W0:Y:S02]  /*0700*/  MUFU.RCP64H R21, R7 ;  /* 0x0000000700157308 */ /* 0x000e240000001800 */
[----:B------:R-:W-:Y:S02]  /*0710*/  @!P2 ISETP.GE.U32.AND P3, PT, R26, R19, PT ;  /* 0x000000131a00a20c */ /* 0x000fe40003f66070 */
[C---:B------:R-:W-:Y:S02]  /*0720*/  SEL R19, R27.reuse, 0x63400000, !P1 ;  /* 0x634000001b137807 */ /* 0x040fe40004800000 */
[----:B------:R-:W-:Y:S02]  /*0730*/  @!P2 SEL R23, R27, 0x63400000, !P3 ;  /* 0x634000001b17a807 */ /* 0x000fe40005800000 */
[----:B------:R-:W-:-:S02]  /*0740*/  LOP3.LUT R19, R19, 0x800fffff, R9, 0xf8, !PT ;  /* 0x800fffff13137812 */ /* 0x000fc400078ef809 */
[----:B------:R-:W-:Y:S02]  /*0750*/  @!P2 LOP3.LUT R23, R23, 0x80000000, R9, 0xf8, !PT ;  /* 0x800000001717a812 */ /* 0x000fe400078ef809 */
[----:B------:R-:W-:Y:S02]  /*0760*/  @!P0 LOP3.LUT R29, R7, 0x7ff00000, RZ, 0xc0, !PT ;  /* 0x7ff00000071d8812 */ /* 0x000fe400078ec0ff */
[----:B------:R-:W-:-:S06]  /*0770*/  @!P2 LOP3.LUT R23, R23, 0x100000, RZ, 0xfc, !PT ;  /* 0x001000001717a812 */ /* 0x000fcc00078efcff */
[----:B------:R-:W-:Y:S02]  /*0780*/  @!P2 DFMA R18, R18, 2, -R22 ;  /* 0x400000001212a82b */ /* 0x000fe40000000816 */
[----:B0-----:R-:W-:-:S08]  /*0790*/  DFMA R22, R20, -R6, 1 ;  /* 0x3ff000001416742b */ /* 0x001fd00000000806 */
[----:B------:R-:W-:-:S08]  /*07a0*/  DFMA R22, R22, R22, R22 ;  /* 0x000000161616722b */ /* 0x000fd00000000016 */
[----:B------:R-:W-:-:S08]  /*07b0*/  DFMA R22, R20, R22, R20 ;  /* 0x000000161416722b */ /* 0x000fd00000000014 */
[----:B------:R-:W-:-:S08]  /*07c0*/  DFMA R20, R22, -R6, 1 ;  /* 0x3ff000001614742b */ /* 0x000fd00000000806 */
[----:B------:R-:W-:-:S08]  /*07d0*/  DFMA R20, R22, R20, R22 ;  /* 0x000000141614722b */ /* 0x000fd00000000016 */
[----:B------:R-:W-:-:S08]  /*07e0*/  DMUL R22, R20, R18 ;  /* 0x0000001214167228 */ /* 0x000fd00000000000 */
[----:B------:R-:W-:-:S08]  /*07f0*/  DFMA R24, R22, -R6, R18 ;  /* 0x800000061618722b */ /* 0x000fd00000000012 */
[----:B------:R-:W-:Y:S01]  /*0800*/  DFMA R24, R20, R24, R22 ;  /* 0x000000181418722b */ /* 0x000fe20000000016 */
[----:B------:R-:W-:Y:S01]  /*0810*/  IMAD.MOV.U32 R22, RZ, RZ, R26 ;  /* 0x000000ffff167224 */ /* 0x000fe200078e001a */
[----:B------:R-:W-:-:S05]  /*0820*/  @!P2 LOP3.LUT R22, R19, 0x7ff00000, RZ, 0xc0, !PT ;  /* 0x7ff000001316a812 */ /* 0x000fca00078ec0ff */
[----:B------:R-:W-:-:S05]  /*0830*/  VIADD R20, R22, 0xffffffff ;  /* 0xffffffff16147836 */ /* 0x000fca0000000000 */
[----:B------:R-:W-:Y:S01]  /*0840*/  ISETP.GT.U32.AND P0, PT, R20, 0x7feffffe, PT ;  /* 0x7feffffe1400780c */ /* 0x000fe20003f04070 */
[----:B------:R-:W-:-:S05]  /*0850*/  VIADD R20, R29, 0xffffffff ;  /* 0xffffffff1d147836 */ /* 0x000fca0000000000 */
[----:B------:R-:W-:-:S13]  /*0860*/  ISETP.GT.U32.OR P0, PT, R20, 0x7feffffe, P0 ;  /* 0x7feffffe1400780c */ /* 0x000fda0000704470 */
[----:B------:R-:W-:Y:S05]  /*0870*/  @P0 BRA `(.L_x_12) ;  /* 0x00000000006c0947 */ /* 0x000fea0003800000 */
[----:B------:R-:W-:-:S04]  /*0880*/  LOP3.LUT R9, R5, 0x7ff00000, RZ, 0xc0, !PT ;  /* 0x7ff0000005097812 */ /* 0x000fc800078ec0ff */
[CC--:B------:R-:W-:Y:S02]  /*0890*/  VIADDMNMX R8, R26.reuse, -R9.reuse, 0xb9600000, !PT ;  /* 0xb96000001a087446 */ /* 0x0c0fe40007800909 */
[----:B------:R-:W-:Y:S02]  /*08a0*/  ISETP.GE.U32.AND P0, PT, R26, R9, PT ;  /* 0x000000091a00720c */ /* 0x000fe40003f06070 */
[----:B------:R-:W-:Y:S02]  /*08b0*/  VIMNMX R8, PT, PT, R8, 0x46a00000, PT ;  /* 0x46a0000008087848 */ /* 0x000fe40003fe0100 */
[----:B------:R-:W-:-:S05]  /*08c0*/  SEL R27, R27, 0x63400000, !P0 ;  /* 0x634000001b1b7807 */ /* 0x000fca0004000000 */
[----:B------:R-:W-:Y:S02]  /*08d0*/  IMAD.IADD R22, R8, 0x1, -R27 ;  /* 0x0000000108167824 */ /* 0x000fe400078e0a1b */
[----:B------:R-:W-:Y:S02]  /*08e0*/  IMAD.MOV.U32 R8, RZ, RZ, RZ ;  /* 0x000000ffff087224 */ /* 0x000fe400078e00ff */
[----:B------:R-:W-:-:S06]  /*08f0*/  VIADD R9, R22, 0x7fe00000 ;  /* 0x7fe0000016097836 */ /* 0x000fcc0000000000 */
[----:B------:R-:W-:-:S10]  /*0900*/  DMUL R20, R24, R8 ;  /* 0x0000000818147228 */ /* 0x000fd40000000000 */
[----:B------:R-:W-:-:S13]  /*0910*/  FSETP.GTU.AND P0, PT, |R21|, 1.469367938527859385e-39, PT ;  /* 0x001000001500780b */ /* 0x000fda0003f0c200 */
[----:B------:R-:W-:Y:S05]  /*0920*/  @P0 BRA `(.L_x_13) ;  /* 0x0000000000940947 */ /* 0x000fea0003800000 */
[----:B------:R-:W-:Y:S01]  /*0930*/  DFMA R6, R24, -R6, R18 ;  /* 0x800000061806722b */ /* 0x000fe20000000012 */
[----:B------:R-:W-:-:S09]  /*0940*/  IMAD.MOV.U32 R8, RZ, RZ, RZ ;  /* 0x000000ffff087224 */ /* 0x000fd200078e00ff */
[C---:B------:R-:W-:Y:S02]  /*0950*/  FSETP.NEU.AND P0, PT, R7.reuse, RZ, PT ;  /* 0x000000ff0700720b */ /* 0x040fe40003f0d000 */
[----:B------:R-:W-:-:S04]  /*0960*/  LOP3.LUT R5, R7, 0x80000000, R5, 0x48, !PT ;  /* 0x8000000007057812 */ /* 0x000fc800078e4805 */
[----:B------:R-:W-:-:S07]  /*0970*/  LOP3.LUT R9, R5, R9, RZ, 0xfc, !PT ;  /* 0x0000000905097212 */ /* 0x000fce00078efcff */
[----:B------:R-:W-:Y:S05]  /*0980*/  @!P0 BRA `(.L_x_13) ;  /* 0x00000000007c8947 */ /* 0x000fea0003800000 */
[----:B------:R-:W-:Y:S01]  /*0990*/  IMAD.MOV R7, RZ, RZ, -R22 ;  /* 0x000000ffff077224 */ /* 0x000fe200078e0a16 */
[----:B------:R-:W-:Y:S01]  /*09a0*/  DMUL.RP R8, R24, R8 ;  /* 0x0000000818087228 */ /* 0x000fe20000008000 */
[----:B------:R-:W-:-:S06]  /*09b0*/  IMAD.MOV.U32 R6, RZ, RZ, RZ ;  /* 0x000000ffff067224 */ /* 0x000fcc00078e00ff */
[----:B------:R-:W-:-:S03]  /*09c0*/  DFMA R6, R20, -R6, R24 ;  /* 0x800000061406722b */ /* 0x000fc60000000018 */
[----:B------:R-:W-:-:S03]  /*09d0*/  LOP3.LUT R5, R9, R5, RZ, 0x3c, !PT ;  /* 0x0000000509057212 */ /* 0x000fc600078e3cff */
[----:B------:R-:W-:-:S04]  /*09e0*/  IADD3 R6, PT, PT, -R22, -0x43300000, RZ ;  /* 0xbcd0000016067810 */ /* 0x000fc80007ffe1ff */
[----:B------:R-:W-:-:S04]  /*09f0*/  FSETP.NEU.AND P0, PT, |R7|, R6, PT ;  /* 0x000000060700720b */ /* 0x000fc80003f0d200 */
[----:B------:R-:W-:Y:S02]  /*0a00*/  FSEL R20, R8, R20, !P0 ;  /* 0x0000001408147208 */ /* 0x000fe40004000000 */
[----:B------:R-:W-:Y:S01]  /*0a10*/  FSEL R21, R5, R21, !P0 ;  /* 0x0000001505157208 */ /* 0x000fe20004000000 */
[----:B------:R-:W-:Y:S06]  /*0a20*/  BRA `(.L_x_13) ;  /* 0x0000000000547947 */ /* 0x000fec0003800000 */
.L_x_12:
[----:B------:R-:W-:-:S14]  /*0a30*/  DSETP.NAN.AND P0, PT, R8, R8, PT ;  /* 0x000000080800722a */ /* 0x000fdc0003f08000 */
[----:B------:R-:W-:Y:S05]  /*0a40*/  @P0 BRA `(.L_x_14) ;  /* 0x0000000000440947 */ /* 0x000fea0003800000 */
[----:B------:R-:W-:-:S14]  /*0a50*/  DSETP.NAN.AND P0, PT, R4, R4, PT ;  /* 0x000000040400722a */ /* 0x000fdc0003f08000 */
[----:B------:R-:W-:Y:S05]  /*0a60*/  @P0 BRA `(.L_x_15) ;  /* 0x0000000000300947 */ /* 0x000fea0003800000 */
[----:B------:R-:W-:Y:S01]  /*0a70*/  ISETP.NE.AND P0, PT, R22, R29, PT ;  /* 0x0000001d1600720c */ /* 0x000fe20003f05270 */
[----:B------:R-:W-:Y:S02]  /*0a80*/  IMAD.MOV.U32 R20, RZ, RZ, 0x0 ;  /* 0x00000000ff147424 */ /* 0x000fe400078e00ff */
[----:B------:R-:W-:-:S10]  /*0a90*/  IMAD.MOV.U32 R21, RZ, RZ, -0x80000 ;  /* 0xfff80000ff157424 */ /* 0x000fd400078e00ff */
[----:B------:R-:W-:Y:S05]  /*0aa0*/  @!P0 BRA `(.L_x_13) ;  /* 0x0000000000348947 */ /* 0x000fea0003800000 */
[----:B------:R-:W-:Y:S02]  /*0ab0*/  ISETP.NE.AND P0, PT, R22, 0x7ff00000, PT ;  /* 0x7ff000001600780c */ /* 0x000fe40003f05270 */
[----:B------:R-:W-:Y:S02]  /*0ac0*/  LOP3.LUT R21, R9, 0x80000000, R5, 0x48, !PT ;  /* 0x8000000009157812 */ /* 0x000fe400078e4805 */
[----:B------:R-:W-:-:S13]  /*0ad0*/  ISETP.EQ.OR P0, PT, R29, RZ, !P0 ;  /* 0x000000ff1d00720c */ /* 0x000fda0004702670 */
[----:B------:R-:W-:Y:S01]  /*0ae0*/  @P0 LOP3.LUT R4, R21, 0x7ff00000, RZ, 0xfc, !PT ;  /* 0x7ff0000015040812 */ /* 0x000fe200078efcff */
[----:B------:R-:W-:Y:S02]  /*0af0*/  @!P0 IMAD.MOV.U32 R20, RZ, RZ, RZ ;  /* 0x000000ffff148224 */ /* 0x000fe400078e00ff */
[----:B------:R-:W-:Y:S02]  /*0b00*/  @P0 IMAD.MOV.U32 R20, RZ, RZ, RZ ;  /* 0x000000ffff140224 */ /* 0x000fe400078e00ff */
[----:B------:R-:W-:Y:S01]  /*0b10*/  @P0 IMAD.MOV.U32 R21, RZ, RZ, R4 ;  /* 0x000000ffff150224 */ /* 0x000fe200078e0004 */
[----:B------:R-:W-:Y:S06]  /*0b20*/  BRA `(.L_x_13) ;  /* 0x0000000000147947 */ /* 0x000fec0003800000 */
.L_x_15:
[----:B------:R-:W-:Y:S01]  /*0b30*/  LOP3.LUT R21, R5, 0x80000, RZ, 0xfc, !PT ;  /* 0x0008000005157812 */ /* 0x000fe200078efcff */
[----:B------:R-:W-:Y:S01]  /*0b40*/  IMAD.MOV.U32 R20, RZ, RZ, R4 ;  /* 0x000000ffff147224 */ /* 0x000fe200078e0004 */
[----:B------:R-:W-:Y:S06]  /*0b50*/  BRA `(.L_x_13) ;  /* 0x0000000000087947 */ /* 0x000fec0003800000 */
.L_x_14:
[----:B------:R-:W-:Y:S01]  /*0b60*/  LOP3.LUT R21, R9, 0x80000, RZ, 0xfc, !PT ;  /* 0x0008000009157812 */ /* 0x000fe200078efcff */
[----:B------:R-:W-:-:S07]  /*0b70*/  IMAD.MOV.U32 R20, RZ, RZ, R8 ;  /* 0x000000ffff147224 */ /* 0x000fce00078e0008 */
.L_x_13:
[----:B------:R-:W-:Y:S05]  /*0b80*/  BSYNC.RECONVERGENT B2 ;  /* 0x0000000000027941 */ /* 0x000fea0003800200 */
.L_x_11:
[----:B------:R-:W-:Y:S02]  /*0b90*/  IMAD.MOV.U32 R4, RZ, RZ, R0 ;  /* 0x000000ffff047224 */ /* 0x000fe400078e0000 */
[----:B------:R-:W-:-:S04]  /*0ba0*/  IMAD.MOV.U32 R5, RZ, RZ, 0x0 ;  /* 0x00000000ff057424 */ /* 0x000fc800078e00ff */
[----:B------:R-:W-:Y:S05]  /*0bb0*/  RET.REL.NODEC R4 `(_Z11single_rankPiS_PdS0_iid) ;  /* 0xfffffff404107950 */ /* 0x000fea0003c3ffff */
.L_x_16:
        /* <DEDUP_REMOVED lines=12> */
.L_x_41:


//--------------------- .text._Z13random_surferPbii --------------------------
	.section	.text._Z13random_surferPbii,"ax",@progbits
	.align	128
        .global         _Z13random_surferPbii
        .type           _Z13random_surferPbii,@function
        .size           _Z13random_surferPbii,(.L_x_44 - _Z13random_surferPbii)
        .other          _Z13random_surferPbii,@"STO_CUDA_ENTRY STV_DEFAULT"
_Z13random_surferPbii:
.text._Z13random_surferPbii:
[----:B------:R-:W-:Y:S01]  /*0000*/  LDC R1, c[0x0][0x37c] ;  /* 0x0000df00ff017b82 */ /* 0x000fe20000000800 */
[----:B------:R-:W-:Y:S05]  /*0010*/  EXIT ;  /* 0x000000000000794d */ /* 0x000fea0003800000 */
.L_x_17:
        /* <DEDUP_REMOVED lines=14> */
.L_x_44:


//--------------------- .text._Z9get_listsPbPiS0_ii --------------------------
	.section	.text._Z9get_listsPbPiS0_ii,"ax",@progbits
	.align	128
        .global         _Z9get_listsPbPiS0_ii
        .type           _Z9get_listsPbPiS0_ii,@function
        .size           _Z9get_listsPbPiS0_ii,(.L_x_45 - _Z9get_listsPbPiS0_ii)
        .other          _Z9get_listsPbPiS0_ii,@"STO_CUDA_ENTRY STV_DEFAULT"
_Z9get_listsPbPiS0_ii:
.text._Z9get_listsPbPiS0_ii:
[----:B------:R-:W-:Y:S01]  /*0000*/  LDC R1, c[0x0][0x37c] ;  /* 0x0000df00ff017b82 */ /* 0x000fe20000000800 */
[----:B------:R-:W0:Y:S07]  /*0010*/  S2R R5, SR_TID.X ;  /* 0x0000000000057919 */ /* 0x000e2e0000002100 */
[----:B------:R-:W0:Y:S08]  /*0020*/  S2UR UR4, SR_CTAID.X ;  /* 0x00000000000479c3 */ /* 0x000e300000002500 */
[----:B------:R-:W0:Y:S08]  /*0030*/  LDC R0, c[0x0][0x360] ;  /* 0x0000d800ff007b82 */ /* 0x000e300000000800 */
[----:B------:R-:W1:Y:S01]  /*0040*/  LDC.64 R2, c[0x0][0x398] ;  /* 0x0000e600ff027b82 */ /* 0x000e620000000a00 */
[----:B0-----:R-:W-:-:S05]  /*0050*/  IMAD R0, R0, UR4, R5 ;  /* 0x0000000400007c24 */ /* 0x001fca000f8e0205 */
[----:B-1----:R-:W-:-:S13]  /*0060*/  ISETP.GE.AND P0, PT, R0, R3, PT ;  /* 0x000000030000720c */ /* 0x002fda0003f06270 */
[----:B------:R-:W-:Y:S05]  /*0070*/  @P0 EXIT ;  /* 0x000000000000094d */ /* 0x000fea0003800000 */
[C---:B------:R-:W-:Y:S01]  /*0080*/  ISETP.GE.AND P0, PT, R2.reuse, RZ, PT ;  /* 0x000000ff0200720c */ /* 0x040fe20003f06270 */
[----:B------:R-:W-:Y:S01]  /*0090*/  IMAD.SHL.U32 R5, R2, 0x2, RZ ;  /* 0x0000000202057824 */ /* 0x000fe200078e00ff */
[----:B------:R-:W0:Y:S01]  /*00a0*/  LDCU.64 UR6, c[0x0][0x358] ;  /* 0x00006b00ff0677ac */ /* 0x000e220008000a00 */
[----:B------:R-:W-:Y:S02]  /*00b0*/  IMAD R4, R0, R3, RZ ;  /* 0x0000000300047224 */ /* 0x000fe400078e02ff */
[----:B------:R-:W-:-:S08]  /*00c0*/  IMAD R2, R5, R0, R0 ;  /* 0x0000000005027224 */ /* 0x000fd000078e0200 */
[----:B------:R-:W-:Y:S05]  /*00d0*/  @!P0 BRA `(.L_x_18) ;  /* 0x0000000000d48947 */ /* 0x000fea0003800000 */
[----:B------:R-:W1:Y:S01]  /*00e0*/  LDC.64 R6, c[0x0][0x388] ;  /* 0x0000e200ff067b82 */ /* 0x000e620000000a00 */
[----:B------:R-:W-:Y:S02]  /*00f0*/  ISETP.GE.AND P2, PT, R5, 0x7, PT ;  /* 0x000000070500780c */ /* 0x000fe40003f46270 */
[----:B------:R-:W-:Y:S01]  /*0100*/  VIMNMX R8, PT, PT, RZ, R5, !PT ;  /* 0x00000005ff087248 */ /* 0x000fe20007fe0100 */
[----:B------:R-:W-:-:S03]  /*0110*/  IMAD.MOV.U32 R5, RZ, RZ, RZ ;  /* 0x000000ffff057224 */ /* 0x000fc600078e00ff */
[C---:B------:R-:W-:Y:S02]  /*0120*/  LOP3.LUT R9, R8.reuse, 0x6, RZ, 0xc0, !PT ;  /* 0x0000000608097812 */ /* 0x040fe400078ec0ff */
[----:B------:R-:W-:Y:S02]  /*0130*/  LOP3.LUT P1, RZ, R8, 0x2, RZ, 0xc0, !PT ;  /* 0x0000000208ff7812 */ /* 0x000fe4000782c0ff */
[----:B------:R-:W-:-:S03]  /*0140*/  ISETP.GE.U32.AND P0, PT, R9, 0x3, PT ;  /* 0x000000030900780c */ /* 0x000fc60003f06070 */
[----:B------:R-:W-:Y:S10]  /*0150*/  @!P2 BRA `(.L_x_19) ;  /* 0x00000000005ca947 */ /* 0x000ff40003800000 */
[----:B------:R-:W2:Y:S01]  /*0160*/  LDCU.64 UR4, c[0x0][0x388] ;  /* 0x00007100ff0477ac */ /* 0x000ea20008000a00 */
[----:B------:R-:W-:Y:S01]  /*0170*/  VIADD R5, R8, 0x1 ;  /* 0x0000000108057836 */ /* 0x000fe20000000000 */
[----:B------:R-:W-:Y:S01]  /*0180*/  MOV R15, 0xffffffff ;  /* 0xffffffff000f7802 */ /* 0x000fe20000000f00 */
[----:B------:R-:W-:-:S03]  /*0190*/  IMAD.MOV.U32 R13, RZ, RZ, R2 ;  /* 0x000000ffff0d7224 */ /* 0x000fc600078e0002 */
[----:B------:R-:W-:-:S05]  /*01a0*/  LOP3.LUT R5, R5, 0x7ffffff8, RZ, 0xc0, !PT ;  /* 0x7ffffff805057812 */ /* 0x000fca00078ec0ff */
[----:B------:R-:W-:Y:S01]  /*01b0*/  IMAD.MOV R12, RZ, RZ, -R5 ;  /* 0x000000ffff0c7224 */ /* 0x000fe200078e0a05 */
[----:B--2---:R-:W-:-:S04]  /*01c0*/  UIADD3 UR4, UP0, UPT, UR4, 0x10, URZ ;  /* 0x0000001004047890 */ /* 0x004fc8000ff1e0ff */
[----:B------:R-:W-:Y:S02]  /*01d0*/  UIADD3.X UR5, UPT, UPT, URZ, UR5, URZ, UP0, !UPT ;  /* 0x00000005ff057290 */ /* 0x000fe400087fe4ff */
[----:B------:R-:W-:-:S04]  /*01e0*/  IMAD.U32 R10, RZ, RZ, UR4 ;  /* 0x00000004ff0a7e24 */ /* 0x000fc8000f8e00ff */
[----:B------:R-:W-:-:S07]  /*01f0*/  IMAD.U32 R11, RZ, RZ, UR5 ;  /* 0x00000005ff0b7e24 */ /* 0x000fce000f8e00ff */
.L_x_20:
[C---:B--2---:R-:W-:Y:S01]  /*0200*/  IMAD.WIDE R8, R13.reuse, 0x4, R10 ;  /* 0x000000040d087825 */ /* 0x044fe200078e020a */
[----:B------:R-:W-:-:S03]  /*0210*/  IADD3 R13, PT, PT, R13, 0x8, RZ ;  /* 0x000000080d0d7810 */ /* 0x000fc60007ffe0ff */
[----:B------:R-:W-:Y:S01]  /*0220*/  VIADD R12, R12, 0x8 ;  /* 0x000000080c0c7836 */ /* 0x000fe20000000000 */
[----:B0-----:R2:W-:Y:S04]  /*0230*/  STG.E desc[UR6][R8.64+-0x10], R15 ;  /* 0xfffff00f08007986 */ /* 0x0015e8000c101906 */
[----:B------:R2:W-:Y:S01]  /*0240*/  STG.E desc[UR6][R8.64+-0xc], R15 ;  /* 0xfffff40f08007986 */ /* 0x0005e2000c101906 */
[----:B------:R-:W-:-:S03]  /*0250*/  ISETP.NE.AND P2, PT, R12, RZ, PT ;  /* 0x000000ff0c00720c */ /* 0x000fc60003f45270 */
[----:B------:R2:W-:Y:S04]  /*0260*/  STG.E desc[UR6][R8.64+-0x8], R15 ;  /* 0xfffff80f08007986 */ /* 0x0005e8000c101906 */
[----:B------:R2:W-:Y:S04]  /*0270*/  STG.E desc[UR6][R8.64+-0x4], R15 ;  /* 0xfffffc0f08007986 */ /* 0x0005e8000c101906 */
[----:B------:R2:W-:Y:S04]  /*0280*/  STG.E desc[UR6][R8.64], R15 ;  /* 0x0000000f08007986 */ /* 0x0005e8000c101906 */
[----:B------:R2:W-:Y:S04]  /*0290*/  STG.E desc[UR6][R8.64+0x4], R15 ;  /* 0x0000040f08007986 */ /* 0x0005e8000c101906 */
[----:B------:R2:W-:Y:S04]  /*02a0*/  STG.E desc[UR6][R8.64+0x8], R15 ;  /* 0x0000080f08007986 */ /* 0x0005e8000c101906 */
[----:B------:R2:W-:Y:S01]  /*02b0*/  STG.E desc[UR6][R8.64+0xc], R15 ;  /* 0x00000c0f08007986 */ /* 0x0005e2000c101906 */
[----:B------:R-:W-:Y:S05]  /*02c0*/  @P2 BRA `(.L_x_20) ;  /* 0xfffffffc00cc2947 */ /* 0x000fea000383ffff */
.L_x_19:
[----:B------:R-:W-:Y:S05]  /*02d0*/  @!P0 BRA `(.L_x_21) ;  /* 0x0000000000248947 */ /* 0x000fea0003800000 */
[----:B--2---:R-:W2:Y:S01]  /*02e0*/  LDC.64 R8, c[0x0][0x388] ;  /* 0x0000e200ff087b82 */ /* 0x004ea20000000a00 */
[----:B------:R-:W-:Y:S02]  /*02f0*/  IMAD.IADD R11, R2, 0x1, R5 ;  /* 0x00000001020b7824 */ /* 0x000fe400078e0205 */
[----:B------:R-:W-:Y:S02]  /*0300*/  IMAD.MOV.U32 R13, RZ, RZ, -0x1 ;  /* 0xffffffffff0d7424 */ /* 0x000fe400078e00ff */
[----:B------:R-:W-:Y:S02]  /*0310*/  VIADD R5, R5, 0x4 ;  /* 0x0000000405057836 */ /* 0x000fe40000000000 */
[----:B--2---:R-:W-:-:S05]  /*0320*/  IMAD.WIDE R8, R11, 0x4, R8 ;  /* 0x000000040b087825 */ /* 0x004fca00078e0208 */
[----:B0-----:R3:W-:Y:S04]  /*0330*/  STG.E desc[UR6][R8.64], R13 ;  /* 0x0000000d08007986 */ /* 0x0017e8000c101906 */
[----:B------:R3:W-:Y:S04]  /*0340*/  STG.E desc[UR6][R8.64+0x4], R13 ;  /* 0x0000040d08007986 */ /* 0x0007e8000c101906 */
[----:B------:R3:W-:Y:S04]  /*0350*/  STG.E desc[UR6][R8.64+0x8], R13 ;  /* 0x0000080d08007986 */ /* 0x0007e8000c101906 */
[----:B------:R3:W-:Y:S02]  /*0360*/  STG.E desc[UR6][R8.64+0xc], R13 ;  /* 0x00000c0d08007986 */ /* 0x0007e4000c101906 */
.L_x_21:
[----:B------:R-:W-:Y:S05]  /*0370*/  @!P1 BRA `(.L_x_22) ;  /* 0x00000000001c9947 */ /* 0x000fea0003800000 */
[----:B--23--:R-:W2:Y:S01]  /*0380*/  LDC.64 R8, c[0x0][0x388] ;  /* 0x0000e200ff087b82 */ /* 0x00cea20000000a00 */
[----:B------:R-:W-:Y:S01]  /*0390*/  IMAD.IADD R11, R2, 0x1, R5 ;  /* 0x00000001020b7824 */ /* 0x000fe200078e0205 */
[----:B------:R-:W-:Y:S01]  /*03a0*/  MOV R13, 0xffffffff ;  /* 0xffffffff000d7802 */ /* 0x000fe20000000f00 */
[----:B------:R-:W-:Y:S02]  /*03b0*/  VIADD R5, R5, 0x2 ;  /* 0x0000000205057836 */ /* 0x000fe40000000000 */
[----:B--2---:R-:W-:-:S05]  /*03c0*/  IMAD.WIDE R8, R11, 0x4, R8 ;  /* 0x000000040b087825 */ /* 0x004fca00078e0208 */
[----:B0-----:R4:W-:Y:S04]  /*03d0*/  STG.E desc[UR6][R8.64], R13 ;  /* 0x0000000d08007986 */ /* 0x0019e8000c101906 */
[----:B------:R4:W-:Y:S02]  /*03e0*/  STG.E desc[UR6][R8.64+0x4], R13 ;  /* 0x0000040d08007986 */ /* 0x0009e4000c101906 */
.L_x_22:
[----:B------:R-:W-:Y:S02]  /*03f0*/  IMAD.IADD R5, R2, 0x1, R5 ;  /* 0x0000000102057824 */ /* 0x000fe400078e0205 */
[----:B--234-:R-:W-:Y:S02]  /*0400*/  IMAD.MOV.U32 R9, RZ, RZ, -0x1 ;  /* 0xffffffffff097424 */ /* 0x01cfe400078e00ff */
[----:B-1----:R-:W-:-:S05]  /*0410*/  IMAD.WIDE R6, R5, 0x4, R6 ;  /* 0x0000000405067825 */ /* 0x002fca00078e0206 */
[----:B0-----:R1:W-:Y:S02]  /*0420*/  STG.E desc[UR6][R6.64], R9 ;  /* 0x0000000906007986 */ /* 0x0013e4000c101906 */
.L_x_18:
[----:B-1----:R-:W1:Y:S01]  /*0430*/  LDC.64 R6, c[0x0][0x390] ;  /* 0x0000e400ff067b82 */ /* 0x002e620000000a00 */
[----:B------:R-:W-:Y:S01]  /*0440*/  ISETP.GE.AND P0, PT, R3, 0x1, PT ;  /* 0x000000010300780c */ /* 0x000fe20003f06270 */
[----:B-1----:R-:W-:-:S05]  /*0450*/  IMAD.WIDE R6, R0, 0x4, R6 ;  /* 0x0000000400067825 */ /* 0x002fca00078e0206 */
[----:B0-----:R0:W-:Y:S07]  /*0460*/  STG.E desc[UR6][R6.64], RZ ;  /* 0x000000ff06007986 */ /* 0x0011ee000c101906 */
[----:B------:R-:W-:Y:S05]  /*0470*/  @!P0 EXIT ;  /* 0x000000000000894d */ /* 0x000fea0003800000 */
[C---:B------:R-:W-:Y:S02]  /*0480*/  VIADD R12, R3.reuse, 0xffffffff ;  /* 0xffffffff030c7836 */ /* 0x040fe40000000000 */
[----:B------:R-:W-:Y:S01]  /*0490*/  HFMA2 R5, -RZ, RZ, 0, 0 ;  /* 0x00000000ff057431 */ /* 0x000fe200000001ff */
[----:B------:R-:W-:Y:S01]  /*04a0*/  LOP3.LUT R13, R3, 0xf, RZ, 0xc0, !PT ;  /* 0x0000000f030d7812 */ /* 0x000fe200078ec0ff */
[----:B------:R-:W-:Y:S01]  /*04b0*/  IMAD.MOV.U32 R11, RZ, RZ, RZ ;  /* 0x000000ffff0b7224 */ /* 0x000fe200078e00ff */
[----:B------:R-:W-:-:S13]  /*04c0*/  ISETP.GE.U32.AND P0, PT, R12, 0xf, PT ;  /* 0x0000000f0c00780c */ /* 0x000fda0003f06070 */
[----:B------:R-:W-:Y:S05]  /*04d0*/  @!P0 BRA `(.L_x_23) ;  /* 0x00000008004c8947 */ /* 0x000fea0003800000 */
[----:B------:R-:W1:Y:S02]  /*04e0*/  LDCU.64 UR4, c[0x0][0x380] ;  /* 0x00007000ff0477ac */ /* 0x000e640008000a00 */
[----:B-1----:R-:W-:-:S04]  /*04f0*/  UIADD3 UR4, UP0, UPT, UR4, 0x7, URZ ;  /* 0x0000000704047890 */ /* 0x002fc8000ff1e0ff */
[----:B------:R-:W-:Y:S02]  /*0500*/  UIADD3.X UR5, UPT, UPT, URZ, UR5, URZ, UP0, !UPT ;  /* 0x00000005ff057290 */ /* 0x000fe400087fe4ff */
[----:B------:R-:W-:-:S04]  /*0510*/  IADD3 R8, P0, PT, R4, UR4, RZ ;  /* 0x0000000404087c10 */ /* 0x000fc8000ff1e0ff */
[----:B------:R-:W-:-:S05]  /*0520*/  LEA.HI.X.SX32 R9, R4, UR5, 0x1, P0 ;  /* 0x0000000504097c11 */ /* 0x000fca00080f0eff */
[----:B------:R-:W2:Y:S02]  /*0530*/  LDG.E.U8 R5, desc[UR6][R8.64+-0x7] ;  /* 0xfffff90608057981 */ /* 0x000ea4000c1e1100 */
[----:B--2---:R-:W-:-:S13]  /*0540*/  ISETP.NE.AND P0, PT, R5, RZ, PT ;  /* 0x000000ff0500720c */ /* 0x004fda0003f05270 */
[----:B------:R-:W-:-:S05]  /*0550*/  @P0 IMAD.MOV.U32 R11, RZ, RZ, 0x1 ;  /* 0x00000001ff0b0424 */ /* 0x000fca00078e00ff */
[----:B------:R-:W-:Y:S04]  /*0560*/  @P0 STG.E desc[UR6][R6.64], R11 ;  /* 0x0000000b06000986 */ /* 0x000fe8000c101906 */
[----:B------:R-:W2:Y:S02]  /*0570*/  LDG.E.U8 R5, desc[UR6][R8.64+-0x6] ;  /* 0xfffffa0608057981 */ /* 0x000ea4000c1e1100 */
[----:B--2---:R-:W-:Y:S01]  /*0580*/  ISETP.NE.AND P1, PT, R5, RZ, PT ;  /* 0x000000ff0500720c */ /* 0x004fe20003f25270 */
[----:B------:R-:W-:Y:S02]  /*0590*/  IMAD.MOV.U32 R5, RZ, RZ, RZ ;  /* 0x000000ffff057224 */ /* 0x000fe400078e00ff */
[----:B------:R-:W-:-:S10]  /*05a0*/  @P0 IMAD.MOV.U32 R5, RZ, RZ, 0x1 ;  /* 0x00000001ff050424 */ /* 0x000fd400078e00ff */
[----:B------:R-:W-:-:S05]  /*05b0*/  @P1 IADD3 R5, PT, PT, R5, 0x1, RZ ;  /* 0x0000000105051810 */ /* 0x000fca0007ffe0ff */
[----:B------:R1:W-:Y:S04]  /*05c0*/  @P1 STG.E desc[UR6][R6.64], R5 ;  /* 0x0000000506001986 */ /* 0x0003e8000c101906 */
[----:B------:R-:W2:Y:S02]  /*05d0*/  LDG.E.U8 R10, desc[UR6][R8.64+-0x5] ;  /* 0xfffffb06080a7981 */ /* 0x000ea4000c1e1100 */
[----:B--2---:R-:W-:-:S13]  /*05e0*/  ISETP.NE.AND P0, PT, R10, RZ, PT ;  /* 0x000000ff0a00720c */ /* 0x004fda0003f05270 */
[----:B-1----:R-:W-:-:S05]  /*05f0*/  @P0 VIADD R5, R5, 0x1 ;  /* 0x0000000105050836 */ /* 0x002fca0000000000 */
        /* <DEDUP_REMOVED lines=15> */
[----:B-1----:R-:W-:-:S05]  /*06f0*/  @P0 IADD3 R5, PT, PT, R5, 0x1, RZ ;  /* 0x0000000105050810 */ /* 0x002fca0007ffe0ff */
        /* <DEDUP_REMOVED lines=33> */
[----:B------:R-:W2:Y:S01]  /*0910*/  LDG.E.U8 R10, desc[UR6][R8.64+0x8] ;  /* 0x00000806080a7981 */ /* 0x000ea2000c1e1100 */
[----:B------:R-:W-:-:S04]  /*0920*/  LOP3.LUT R11, R3, 0x7ffffff0, RZ, 0xc0, !PT ;  /* 0x7ffffff0030b7812 */ /* 0x000fc800078ec0ff */
[----:B------:R-:W-:Y:S02]  /*0930*/  IADD3 R3, PT, PT, -R11, 0x10, RZ ;  /* 0x000000100b037810 */ /* 0x000fe40007ffe1ff */
[----:B--2---:R-:W-:-:S13]  /*0940*/  ISETP.NE.AND P0, PT, R10, RZ, PT ;  /* 0x000000ff0a00720c */ /* 0x004fda0003f05270 */
[----:B-1----:R-:W-:-:S05]  /*0950*/  @P0 VIADD R5, R5, 0x1 ;  /* 0x0000000105050836 */ /* 0x002fca0000000000 */
[----:B------:R1:W-:Y:S01]  /*0960*/  @P0 STG.E desc[UR6][R6.64], R5 ;  /* 0x0000000506000986 */ /* 0x0003e2000c101906 */
[----:B------:R-:W-:-:S13]  /*0970*/  ISETP.NE.AND P0, PT, R3, RZ, PT ;  /* 0x000000ff0300720c */ /* 0x000fda0003f05270 */
[----:B-1----:R-:W-:Y:S05]  /*0980*/  @!P0 BRA `(.L_x_23) ;  /* 0x0000000400208947 */ /* 0x002fea0003800000 */
[----:B------:R-:W-:Y:S01]  /*0990*/  MOV R10, R3 ;  /* 0x00000003000a7202 */ /* 0x000fe20000000f00 */
[----:B------:R-:W-:-:S07]  /*09a0*/  VIADD R14, R4, 0x10 ;  /* 0x00000010040e7836 */ /* 0x000fce0000000000 */
.L_x_24:
[----:B------:R-:W-:-:S04]  /*09b0*/  IADD3 R8, P0, PT, R14, UR4, RZ ;  /* 0x000000040e087c10 */ /* 0x000fc8000ff1e0ff */
[----:B------:R-:W-:-:S05]  /*09c0*/  LEA.HI.X.SX32 R9, R14, UR5, 0x1, P0 ;  /* 0x000000050e097c11 */ /* 0x000fca00080f0eff */
[----:B------:R-:W2:Y:S02]  /*09d0*/  LDG.E.U8 R3, desc[UR6][R8.64+-0x7] ;  /* 0xfffff90608037981 */ /* 0x000ea4000c1e1100 */
[----:B--2---:R-:W-:-:S13]  /*09e0*/  ISETP.NE.AND P0, PT, R3, RZ, PT ;  /* 0x000000ff0300720c */ /* 0x004fda0003f05270 */
[----:B------:R-:W-:-:S05]  /*09f0*/  @P0 VIADD R5, R5, 0x1 ;  /* 0x0000000105050836 */ /* 0x000fca0000000000 */
        /* <DEDUP_REMOVED lines=57> */
[----:B------:R-:W2:Y:S01]  /*0d90*/  LDG.E.U8 R3, desc[UR6][R8.64+0x8] ;  /* 0x0000080608037981 */ /* 0x000ea2000c1e1100 */
[----:B------:R-:W-:Y:S02]  /*0da0*/  VIADD R10, R10, 0x10 ;  /* 0x000000100a0a7836 */ /* 0x000fe40000000000 */
[----:B------:R-:W-:Y:S01]  /*0db0*/  VIADD R14, R14, 0x10 ;  /* 0x000000100e0e7836 */ /* 0x000fe20000000000 */
[----:B--2---:R-:W-:-:S13]  /*0dc0*/  ISETP.NE.AND P0, PT, R3, RZ, PT ;  /* 0x000000ff0300720c */ /* 0x004fda0003f05270 */
[----:B-1----:R-:W-:-:S05]  /*0dd0*/  @P0 VIADD R5, R5, 0x1 ;  /* 0x0000000105050836 */ /* 0x002fca0000000000 */
[----:B------:R1:W-:Y:S01]  /*0de0*/  @P0 STG.E desc[UR6][R6.64], R5 ;  /* 0x0000000506000986 */ /* 0x0003e2000c101906 */
[----:B------:R-:W-:-:S13]  /*0df0*/  ISETP.NE.AND P0, PT, R10, RZ, PT ;  /* 0x000000ff0a00720c */ /* 0x000fda0003f05270 */
[----:B-1----:R-:W-:Y:S05]  /*0e00*/  @P0 BRA `(.L_x_24) ;  /* 0xfffffff800e80947 */ /* 0x002fea000383ffff */
.L_x_23:
[----:B------:R-:W-:-:S13]  /*0e10*/  ISETP.NE.AND P0, PT, R13, RZ, PT ;  /* 0x000000ff0d00720c */ /* 0x000fda0003f05270 */
[----:B------:R-:W-:Y:S05]  /*0e20*/  @!P0 BRA `(.L_x_25) ;  /* 0x0000000400488947 */ /* 0x000fea0003800000 */
[----:B------:R-:W1:Y:S01]  /*0e30*/  LDCU UR4, c[0x0][0x39c] ;  /* 0x00007380ff0477ac */ /* 0x000e620008000800 */
[----:B------:R-:W-:Y:S01]  /*0e40*/  ISETP.GE.U32.AND P0, PT, R13, 0x8, PT ;  /* 0x000000080d00780c */ /* 0x000fe20003f06070 */
[----:B-1----:R-:W-:-:S04]  /*0e50*/  ULOP3.LUT UR5, UR4, 0x7, URZ, 0xc0, !UPT ;  /* 0x0000000704057892 */ /* 0x002fc8000f8ec0ff */
[----:B------:R-:W-:-:S08]  /*0e60*/  UISETP.NE.AND UP0, UPT, UR5, URZ, UPT ;  /* 0x000000ff0500728c */ /* 0x000fd0000bf05270 */
[----:B------:R-:W-:Y:S05]  /*0e70*/  @!P0 BRA `(.L_x_26) ;  /* 0x0000000000948947 */ /* 0x000fea0003800000 */
[----:B------:R-:W1:Y:S01]  /*0e80*/  LDCU.64 UR8, c[0x0][0x380] ;  /* 0x00007000ff0877ac */ /* 0x000e620008000a00 */
[----:B------:R-:W-:-:S04]  /*0e90*/  IADD3 R3, PT, PT, R4, R11, RZ ;  /* 0x0000000b04037210 */ /* 0x000fc80007ffe0ff */
[----:B-1----:R-:W-:-:S04]  /*0ea0*/  IADD3 R8, P0, PT, R3, UR8, RZ ;  /* 0x0000000803087c10 */ /* 0x002fc8000ff1e0ff */
        /* <DEDUP_REMOVED lines=30> */
[----:B------:R-:W-:Y:S01]  /*1090*/  VIADD R11, R11, 0x8 ;  /* 0x000000080b0b7836 */ /* 0x000fe20000000000 */
[----:B--2---:R-:W-:-:S13]  /*10a0*/  ISETP.NE.AND P0, PT, R3, RZ, PT ;  /* 0x000000ff0300720c */ /* 0x004fda0003f05270 */
[----:B-1----:R-:W-:-:S05]  /*10b0*/  @P0 VIADD R5, R5, 0x1 ;  /* 0x0000000105050836 */ /* 0x002fca0000000000 */
[----:B------:R1:W-:Y:S02]  /*10c0*/  @P0 STG.E desc[UR6][R6.64], R5 ;  /* 0x0000000506000986 */ /* 0x0003e4000c101906 */
.L_x_26:
[----:B------:R-:W-:Y:S05]  /*10d0*/  BRA.U !UP0, `(.L_x_25) ;  /* 0x00000001089c7547 */ /* 0x000fea000b800000 */
[----:B------:R-:W-:Y:S02]  /*10e0*/  UISETP.GE.U32.AND UP0, UPT, UR5, 0x4, UPT ;  /* 0x000000040500788c */ /* 0x000fe4000bf06070 */
[----:B------:R-:W-:-:S04]  /*10f0*/  ULOP3.LUT UR4, UR4, 0x3, URZ, 0xc0, !UPT ;  /* 0x0000000304047892 */ /* 0x000fc8000f8ec0ff */
[----:B------:R-:W-:-:S03]  /*1100*/  UISETP.NE.AND UP1, UPT, UR4, URZ, UPT ;  /* 0x000000ff0400728c */ /* 0x000fc6000bf25270 */
[----:B------:R-:W-:Y:S08]  /*1110*/  BRA.U !UP0, `(.L_x_27) ;  /* 0x0000000108547547 */ /* 0x000ff0000b800000 */
[----:B------:R-:W2:Y:S01]  /*1120*/  LDCU.64 UR8, c[0x0][0x380] ;  /* 0x00007000ff0877ac */ /* 0x000ea20008000a00 */
[----:B------:R-:W-:-:S04]  /*1130*/  IADD3 R3, PT, PT, R4, R11, RZ ;  /* 0x0000000b04037210 */ /* 0x000fc80007ffe0ff */
[----:B--2---:R-:W-:-:S04]  /*1140*/  IADD3 R8, P0, PT, R3, UR8, RZ ;  /* 0x0000000803087c10 */ /* 0x004fc8000ff1e0ff */
[----:B------:R-:W-:-:S05]  /*1150*/  LEA.HI.X.SX32 R9, R3, UR9, 0x1, P0 ;  /* 0x0000000903097c11 */ /* 0x000fca00080f0eff */
        /* <DEDUP_REMOVED lines=13> */
[----:B------:R-:W-:Y:S02]  /*1230*/  IADD3 R11, PT, PT, R11, 0x4, RZ ;  /* 0x000000040b0b7810 */ /* 0x000fe40007ffe0ff */
[----:B--2---:R-:W-:-:S13]  /*1240*/  ISETP.NE.AND P0, PT, R3, RZ, PT ;  /* 0x000000ff0300720c */ /* 0x004fda0003f05270 */
[----:B-1----:R-:W-:-:S05]  /*1250*/  @P0 VIADD R5, R5, 0x1 ;  /* 0x0000000105050836 */ /* 0x002fca0000000000 */
[----:B------:R2:W-:Y:S02]  /*1260*/  @P0 STG.E desc[UR6][R6.64], R5 ;  /* 0x0000000506000986 */ /* 0x0005e4000c101906 */
.L_x_27:
[----:B------:R-:W-:Y:S05]  /*1270*/  BRA.U !UP1, `(.L_x_25) ;  /* 0x0000000109347547 */ /* 0x000fea000b800000 */
[----:B------:R-:W-:Y:S01]  /*1280*/  IMAD.IADD R4, R4, 0x1, R11 ;  /* 0x0000000104047824 */ /* 0x000fe200078e020b */
[----:B------:R-:W3:Y:S01]  /*1290*/  LDCU.64 UR8, c[0x0][0x380] ;  /* 0x00007000ff0877ac */ /* 0x000ee20008000a00 */
[----:B------:R-:W-:-:S12]  /*12a0*/  UIADD3 UR4, UPT, UPT, -UR4, URZ, URZ ;  /* 0x000000ff04047290 */ /* 0x000fd8000fffe1ff */
.L_x_28:
[----:B---3--:R-:W-:-:S04]  /*12b0*/  IADD3 R8, P0, PT, R4, UR8, RZ ;  /* 0x0000000804087c10 */ /* 0x008fc8000ff1e0ff */
[----:B------:R-:W-:-:S05]  /*12c0*/  LEA.HI.X.SX32 R9, R4, UR9, 0x1, P0 ;  /* 0x0000000904097c11 */ /* 0x000fca00080f0eff */
[----:B------:R-:W3:Y:S01]  /*12d0*/  LDG.E.U8 R8, desc[UR6][R8.64] ;  /* 0x0000000608087981 */ /* 0x000ee2000c1e1100 */
[----:B------:R-:W-:Y:S01]  /*12e0*/  UIADD3 UR4, UPT, UPT, UR4, 0x1, URZ ;  /* 0x0000000104047890 */ /* 0x000fe2000fffe0ff */
[----:B------:R-:W-:-:S03]  /*12f0*/  VIADD R4, R4, 0x1 ;  /* 0x0000000104047836 */ /* 0x000fc60000000000 */
[----:B------:R-:W-:Y:S01]  /*1300*/  UISETP.NE.AND UP0, UPT, UR4, URZ, UPT ;  /* 0x000000ff0400728c */ /* 0x000fe2000bf05270 */
[----:B---3--:R-:W-:-:S13]  /*1310*/  ISETP.NE.AND P0, PT, R8, RZ, PT ;  /* 0x000000ff0800720c */ /* 0x008fda0003f05270 */
[----:B-12-4-:R-:W-:-:S05]  /*1320*/  @P0 VIADD R5, R5, 0x1 ;  /* 0x0000000105050836 */ /* 0x016fca0000000000 */
[----:B------:R4:W-:Y:S01]  /*1330*/  @P0 STG.E desc[UR6][R6.64], R5 ;  /* 0x0000000506000986 */ /* 0x0009e2000c101906 */
[----:B------:R-:W-:Y:S05]  /*1340*/  BRA.U UP0, `(.L_x_28) ;  /* 0xfffffffd00d87547 */ /* 0x000fea000b83ffff */
.L_x_25:
[----:B------:R-:W1:Y:S01]  /*1350*/  LDCU UR4, c[0x0][0x39c] ;  /* 0x00007380ff0477ac */ /* 0x000e620008000800 */
[----:B------:R-:W-:Y:S01]  /*1360*/  ISETP.GE.U32.AND P1, PT, R12, 0x7, PT ;  /* 0x000000070c00780c */ /* 0x000fe20003f26070 */
[----:B------:R-:W-:Y:S02]  /*1370*/  HFMA2 R4, -RZ, RZ, 0, 0 ;  /* 0x00000000ff047431 */ /* 0x000fe400000001ff */
[----:B------:R-:W-:Y:S02]  /*1380*/  IMAD.MOV.U32 R3, RZ, RZ, RZ ;  /* 0x000000ffff037224 */ /* 0x000fe400078e00ff */
[----:B-12-4-:R-:W-:-:S05]  /*1390*/  IMAD.U32 R5, RZ, RZ, UR4 ;  /* 0x00000004ff057e24 */ /* 0x016fca000f8e00ff */
[----:B------:R-:W-:-:S04]  /*13a0*/  LOP3.LUT R16, R5, 0x7, RZ, 0xc0, !PT ;  /* 0x0000000705107812 */ /* 0x000fc800078ec0ff */
[----:B------:R-:W-:Y:S01]  /*13b0*/  ISETP.NE.AND P0, PT, R16, RZ, PT ;  /* 0x000000ff1000720c */ /* 0x000fe20003f05270 */
[----:B------:R-:W-:-:S12]  /*13c0*/  @!P1 BRA `(.L_x_29) ;  /* 0x0000000400909947 */ /* 0x000fd80003800000 */
[----:B0-----:R-:W0:Y:S01]  /*13d0*/  LDC R6, c[0x0][0x39c] ;  /* 0x0000e700ff067b82 */ /* 0x001e220000000800 */
[----:B------:R-:W-:Y:S01]  /*13e0*/  LOP3.LUT R4, R5, 0x7ffffff8, RZ, 0xc0, !PT ;  /* 0x7ffffff805047812 */ /* 0x000fe200078ec0ff */
[----:B------:R-:W-:Y:S01]  /*13f0*/  IMAD.MOV.U32 R3, RZ, RZ, RZ ;  /* 0x000000ffff037224 */ /* 0x000fe200078e00ff */
[----:B------:R-:W1:Y:S01]  /*1400*/  LDCU.64 UR4, c[0x0][0x380] ;  /* 0x00007000ff0477ac */ /* 0x000e620008000a00 */
[----:B------:R-:W-:Y:S01]  /*1410*/  IMAD.MOV.U32 R7, RZ, RZ, 0x3 ;  /* 0x00000003ff077424 */ /* 0x000fe200078e00ff */
[----:B------:R-:W-:Y:S01]  /*1420*/  IADD3 R9, PT, PT, -R4, RZ, RZ ;  /* 0x000000ff04097210 */ /* 0x000fe20007ffe1ff */
[----:B------:R-:W-:-:S07]  /*1430*/  IMAD.MOV.U32 R8, RZ, RZ, R0 ;  /* 0x000000ffff087224 */ /* 0x000fce00078e0000 */
.L_x_30:
[----:B-1----:R-:W-:-:S04]  /*1440*/  IADD3 R14, P1, PT, R8, UR4, RZ ;  /* 0x00000004080e7c10 */ /* 0x002fc8000ff3e0ff */
[----:B------:R-:W-:-:S05]  /*1450*/  LEA.HI.X.SX32 R15, R8, UR5, 0x1, P1 ;  /* 0x00000005080f7c11 */ /* 0x000fca00088f0eff */
[----:B--2---:R-:W2:Y:S02]  /*1460*/  LDG.E.U8 R5, desc[UR6][R14.64] ;  /* 0x000000060e057981 */ /* 0x004ea4000c1e1100 */
[----:B--2---:R-:W-:Y:S01]  /*1470*/  ISETP.NE.AND P2, PT, R5, RZ, PT ;  /* 0x000000ff0500720c */ /* 0x004fe20003f45270 */
[----:B0-----:R-:W-:-:S05]  /*1480*/  IMAD.MOV.U32 R5, RZ, RZ, R6 ;  /* 0x000000ffff057224 */ /* 0x001fca00078e0006 */
[----:B------:R-:W-:-:S05]  /*1490*/  IADD3 R10, P1, PT, R14, R5, RZ ;  /* 0x000000050e0a7210 */ /* 0x000fca0007f3e0ff */
[----:B------:R-:W-:Y:S02]  /*14a0*/  IMAD.X R11, RZ, RZ, R15, P1 ;  /* 0x000000ffff0b7224 */ /* 0x000fe400008e060f */
[----:B------:R-:W0:Y:S01]  /*14b0*/  @P2 LDC.64 R12, c[0x0][0x388] ;  /* 0x0000e200ff0c2b82 */ /* 0x000e220000000a00 */
[----:B------:R-:W-:Y:S02]  /*14c0*/  @P2 IMAD.IADD R19, R2, 0x1, R3 ;  /* 0x0000000102132824 */ /* 0x000fe400078e0203 */
[----:B------:R-:W-:Y:S02]  /*14d0*/  @P2 VIADD R17, R7, 0xfffffffd ;  /* 0xfffffffd07112836 */ /* 0x000fe40000000000 */
[----:B0-----:R-:W-:-:S05]  /*14e0*/  @P2 IMAD.WIDE R18, R19, 0x4, R12 ;  /* 0x0000000413122825 */ /* 0x001fca00078e020c */
[----:B------:R0:W-:Y:S04]  /*14f0*/  @P2 STG.E desc[UR6][R18.64], R17 ;  /* 0x0000001112002986 */ /* 0x0001e8000c101906 */
[----:B------:R-:W2:Y:S02]  /*1500*/  LDG.E.U8 R12, desc[UR6][R10.64] ;  /* 0x000000060a0c7981 */ /* 0x000ea4000c1e1100 */
[----:B--2---:R-:W-:Y:S02]  /*1510*/  ISETP.NE.AND P1, PT, R12, RZ, PT ;  /* 0x000000ff0c00720c */ /* 0x004fe40003f25270 */
[----:B------:R-:W-:-:S05]  /*1520*/  @P2 IADD3 R12, PT, PT, R3, 0x1, RZ ;  /* 0x00000001030c2810 */ /* 0x000fca0007ffe0ff */
[----:B------:R-:W-:Y:S01]  /*1530*/  @P2 IMAD.MOV.U32 R3, RZ, RZ, R12 ;  /* 0x000000ffff032224 */ /* 0x000fe200078e000c */
[----:B------:R-:W-:-:S05]  /*1540*/  IADD3 R12, P2, PT, R10, R5, RZ ;  /* 0x000000050a0c7210 */ /* 0x000fca0007f5e0ff */
[----:B------:R-:W1:Y:S01]  /*1550*/  @P1 LDC.64 R14, c[0x0][0x388] ;  /* 0x0000e200ff0e1b82 */ /* 0x000e620000000a00 */
[----:B------:R-:W-:Y:S02]  /*1560*/  @P1 IMAD.IADD R21, R2, 0x1, R3 ;  /* 0x0000000102151824 */ /* 0x000fe400078e0203 */
[----:B------:R-:W-:Y:S02]  /*1570*/  @P1 VIADD R23, R7, 0xfffffffe ;  /* 0xfffffffe07171836 */ /* 0x000fe40000000000 */
[----:B------:R-:W-:Y:S02]  /*1580*/  IMAD.X R13, RZ, RZ, R11, P2 ;  /* 0x000000ffff0d7224 */ /* 0x000fe400010e060b */
[----:B-1----:R-:W-:-:S05]  /*1590*/  @P1 IMAD.WIDE R20, R21, 0x4, R14 ;  /* 0x0000000415141825 */ /* 0x002fca00078e020e */
[----:B------:R1:W-:Y:S04]  /*15a0*/  @P1 STG.E desc[UR6][R20.64], R23 ;  /* 0x0000001714001986 */ /* 0x0003e8000c101906 */
[----:B------:R-:W2:Y:S02]  /*15b0*/  LDG.E.U8 R10, desc[UR6][R12.64] ;  /* 0x000000060c0a7981 */ /* 0x000ea4000c1e1100 */
[----:B--2---:R-:W-:Y:S02]  /*15c0*/  ISETP.NE.AND P2, PT, R10, RZ, PT ;  /* 0x000000ff0a00720c */ /* 0x004fe40003f45270 */
[----:B------:R-:W-:-:S05]  /*15d0*/  @P1 IADD3 R10, PT, PT, R3, 0x1, RZ ;  /* 0x00000001030a1810 */ /* 0x000fca0007ffe0ff */
[----:B------:R-:W-:Y:S01]  /*15e0*/  @P1 IMAD.MOV.U32 R3, RZ, RZ, R10 ;  /* 0x000000ffff031224 */ /* 0x000fe200078e000a */
[----:B------:R-:W-:-:S05]  /*15f0*/  IADD3 R10, P1, PT, R12, R5, RZ ;  /* 0x000000050c0a7210 */ /* 0x000fca0007f3e0ff */
[----:B------:R-:W2:Y:S01]  /*1600*/  @P2 LDC.64 R14, c[0x0][0x388] ;  /* 0x0000e200ff0e2b82 */ /* 0x000ea20000000a00 */
[----:B0-----:R-:W-:Y:S02]  /*1610*/  @P2 IMAD.IADD R19, R2, 0x1, R3 ;  /* 0x0000000102132824 */ /* 0x001fe400078e0203 */
[----:B------:R-:W-:Y:S02]  /*1620*/  @P2 VIADD R17, R7, 0xffffffff ;  /* 0xffffffff07112836 */ /* 0x000fe40000000000 */
[----:B------:R-:W-:Y:S02]  /*1630*/  IMAD.X R11, RZ, RZ, R13, P1 ;  /* 0x000000ffff0b7224 */ /* 0x000fe400008e060d */
[----:B--2---:R-:W-:-:S05]  /*1640*/  @P2 IMAD.WIDE R18, R19, 0x4, R14 ;  /* 0x0000000413122825 */ /* 0x004fca00078e020e */
[----:B------:R0:W-:Y:S04]  /*1650*/  @P2 STG.E desc[UR6][R18.64], R17 ;  /* 0x0000001112002986 */ /* 0x0001e8000c101906 */
[----:B------:R-:W2:Y:S02]  /*1660*/  LDG.E.U8 R12, desc[UR6][R10.64] ;  /* 0x000000060a0c7981 */ /* 0x000ea4000c1e1100 */
[----:B--2---:R-:W-:Y:S02]  /*1670*/  ISETP.NE.AND P1, PT, R12, RZ, PT ;  /* 0x000000ff0c00720c */ /* 0x004fe40003f25270 */
[----:B------:R-:W-:-:S05]  /*1680*/  @P2 IADD3 R12, PT, PT, R3, 0x1, RZ ;  /* 0x00000001030c2810 */ /* 0x000fca0007ffe0ff */
[----:B------:R-:W-:Y:S01]  /*1690*/  @P2 IMAD.MOV.U32 R3, RZ, RZ, R12 ;  /* 0x000000ffff032224 */ /* 0x000fe200078e000c */
[----:B------:R-:W-:-:S05]  /*16a0*/  IADD3 R12, P2, PT, R10, R5, RZ ;  /* 0x000000050a0c7210 */ /* 0x000fca0007f5e0ff */
[----:B------:R-:W2:Y:S01]  /*16b0*/  @P1 LDC.64 R14, c[0x0][0x388] ;  /* 0x0000e200ff0e1b82 */ /* 0x000ea20000000a00 */
[----:B-1----:R-:W-:Y:S02]  /*16c0*/  @P1 IMAD.IADD R21, R2, 0x1, R3 ;  /* 0x0000000102151824 */ /* 0x002fe400078e0203 */
[----:B------:R-:W-:Y:S02]  /*16d0*/  IMAD.X R13, RZ, RZ, R11, P2 ;  /* 0x000000ffff0d7224 */ /* 0x000fe400010e060b */
[----:B--2---:R-:W-:-:S05]  /*16e0*/  @P1 IMAD.WIDE R20, R21, 0x4, R14 ;  /* 0x0000000415141825 */ /* 0x004fca00078e020e */
[----:B------:R1:W-:Y:S04]  /*16f0*/  @P1 STG.E desc[UR6][R20.64], R7 ;  /* 0x0000000714001986 */ /* 0x0003e8000c101906 */
[----:B------:R-:W2:Y:S01]  /*1700*/  LDG.E.U8 R14, desc[UR6][R12.64] ;  /* 0x000000060c0e7981 */ /* 0x000ea2000c1e1100 */
[----:B------:R-:W-:-:S05]  /*1710*/  @P1 VIADD R10, R3, 0x1 ;  /* 0x00000001030a1836 */ /* 0x000fca0000000000 */
[----:B------:R-:W-:Y:S02]  /*1720*/  @P1 MOV R3, R10 ;  /* 0x0000000a00031202 */ /* 0x000fe40000000f00 */
[----:B------:R-:W-:-:S05]  /*1730*/  IADD3 R10, P1, PT, R12, R5, RZ ;  /* 0x000000050c0a7210 */ /* 0x000fca0007f3e0ff */
[----:B------:R-:W-:Y:S01]  /*1740*/  IMAD.X R11, RZ, RZ, R13, P1 ;  /* 0x000000ffff0b7224 */ /* 0x000fe200008e060d */
[----:B--2---:R-:W-:-:S13]  /*1750*/  ISETP.NE.AND P2, PT, R14, RZ, PT ;  /* 0x000000ff0e00720c */ /* 0x004fda0003f45270 */
[----:B------:R-:W2:Y:S01]  /*1760*/  @P2 LDC.64 R14, c[0x0][0x388] ;  /* 0x0000e200ff0e2b82 */ /* 0x000ea20000000a00 */
[----:B0-----:R-:W-:Y:S02]  /*1770*/  @P2 IMAD.IADD R19, R2, 0x1, R3 ;  /* 0x0000000102132824 */ /* 0x001fe400078e0203 */
[----:B------:R-:W-:Y:S02]  /*1780*/  @P2 VIADD R17, R7, 0x1 ;  /* 0x0000000107112836 */ /* 0x000fe40000000000 */
[----:B--2---:R-:W-:-:S05]  /*1790*/  @P2 IMAD.WIDE R18, R19, 0x4, R14 ;  /* 0x0000000413122825 */ /* 0x004fca00078e020e */
[----:B------:R0:W-:Y:S04]  /*17a0*/  @P2 STG.E desc[UR6][R18.64], R17 ;  /* 0x0000001112002986 */ /* 0x0001e8000c101906 */
[----:B------:R-:W2:Y:S02]  /*17b0*/  LDG.E.U8 R12, desc[UR6][R10.64] ;  /* 0x000000060a0c7981 */ /* 0x000ea4000c1e1100 */
[----:B--2---:R-:W-:Y:S01]  /*17c0*/  ISETP.NE.AND P1, PT, R12, RZ, PT ;  /* 0x000000ff0c00720c */ /* 0x004fe20003f25270 */
[----:B------:R-:W-:-:S05]  /*17d0*/  @P2 VIADD R12, R3, 0x1 ;  /* 0x00000001030c2836 */ /* 0x000fca0000000000 */
[----:B------:R-:W-:Y:S02]  /*17e0*/  @P2 MOV R3, R12 ;  /* 0x0000000c00032202 */ /* 0x000fe40000000f00 */
[----:B------:R-:W-:-:S05]  /*17f0*/  IADD3 R12, P2, PT, R10, R5, RZ ;  /* 0x000000050a0c7210 */ /* 0x000fca0007f5e0ff */
[----:B------:R-:W2:Y:S01]  /*1800*/  @P1 LDC.64 R14, c[0x0][0x388] ;  /* 0x0000e200ff0e1b82 */ /* 0x000ea20000000a00 */
[----:B-1----:R-:W-:Y:S02]  /*1810*/  @P1 IMAD.IADD R21, R2, 0x1, R3 ;  /* 0x0000000102151824 */ /* 0x002fe400078e0203 */
[----:B------:R-:W-:Y:S02]  /*1820*/  @P1 VIADD R23, R7, 0x2 ;  /* 0x0000000207171836 */ /* 0x000fe40000000000 */
[----:B------:R-:W-:Y:S02]  /*1830*/  IMAD.X R13, RZ, RZ, R11, P2 ;  /* 0x000000ffff0d7224 */ /* 0x000fe400010e060b */
[----:B--2---:R-:W-:-:S05]  /*1840*/  @P1 IMAD.WIDE R20, R21, 0x4, R14 ;  /* 0x0000000415141825 */ /* 0x004fca00078e020e */
[----:B------:R1:W-:Y:S04]  /*1850*/  @P1 STG.E desc[UR6][R20.64], R23 ;  /* 0x0000001714001986 */ /* 0x0003e8000c101906 */
[----:B------:R-:W2:Y:S01]  /*1860*/  LDG.E.U8 R10, desc[UR6][R12.64] ;  /* 0x000000060c0a7981 */ /* 0x000ea2000c1e1100 */
[----:B------:R-:W-:-:S05]  /*1870*/  @P1 IADD3 R14, PT, PT, R3, 0x1, RZ ;  /* 0x00000001030e1810 */ /* 0x000fca0007ffe0ff */
[----:B------:R-:W-:Y:S01]  /*1880*/  @P1 IMAD.MOV.U32 R3, RZ, RZ, R14 ;  /* 0x000000ffff031224 */ /* 0x000fe200078e000e */
[----:B------:R-:W-:-:S05]  /*1890*/  IADD3 R14, P1, PT, R12, R5, RZ ;  /* 0x000000050c0e7210 */ /* 0x000fca0007f3e0ff */
[----:B------:R-:W-:Y:S01]  /*18a0*/  IMAD.X R15, RZ, RZ, R13, P1 ;  /* 0x000000ffff0f7224 */ /* 0x000fe200008e060d */
[----:B--2---:R-:W-:-:S13]  /*18b0*/  ISETP.NE.AND P2, PT, R10, RZ, PT ;  /* 0x000000ff0a00720c */ /* 0x004fda0003f45270 */
[----:B------:R-:W2:Y:S01]  /*18c0*/  @P2 LDC.64 R10, c[0x0][0x388] ;  /* 0x0000e200ff0a2b82 */ /* 0x000ea20000000a00 */
[----:B0-----:R-:W-:Y:S01]  /*18d0*/  @P2 IMAD.IADD R19, R2, 0x1, R3 ;  /* 0x0000000102132824 */ /* 0x001fe200078e0203 */
[----:B------:R-:W-:-:S03]  /*18e0*/  @P2 IADD3 R17, PT, PT, R7, 0x3, RZ ;  /* 0x0000000307112810 */ /* 0x000fc60007ffe0ff */
[----:B--2---:R-:W-:-:S05]  /*18f0*/  @P2 IMAD.WIDE R10, R19, 0x4, R10 ;  /* 0x00000004130a2825 */ /* 0x004fca00078e020a */
[----:B------:R0:W-:Y:S04]  /*1900*/  @P2 STG.E desc[UR6][R10.64], R17 ;  /* 0x000000110a002986 */ /* 0x0001e8000c101906 */
[----:B------:R-:W2:Y:S01]  /*1910*/  LDG.E.U8 R14, desc[UR6][R14.64] ;  /* 0x000000060e0e7981 */ /* 0x000ea2000c1e1100 */
[----:B------:R-:W-:Y:S01]  /*1920*/  @P2 VIADD R18, R3, 0x1 ;  /* 0x0000000103122836 */ /* 0x000fe20000000000 */
[----:B------:R-:W-:Y:S01]  /*1930*/  LEA R8, R5, R8, 0x3 ;  /* 0x0000000805087211 */ /* 0x000fe200078e18ff */
[----:B------:R-:W-:Y:S02]  /*1940*/  VIADD R9, R9, 0x8 ;  /* 0x0000000809097836 */ /* 0x000fe40000000000 */
[----:B------:R-:W-:-:S03]  /*1950*/  @P2 IMAD.MOV.U32 R3, RZ, RZ, R18 ;  /* 0x000000ffff032224 */ /* 0x000fc600078e0012 */
[----:B------:R-:W-:Y:S02]  /*1960*/  ISETP.NE.AND P2, PT, R9, RZ, PT ;  /* 0x000000ff0900720c */ /* 0x000fe40003f45270 */
[----:B--2---:R-:W-:-:S13]  /*1970*/  ISETP.NE.AND P1, PT, R14, RZ, PT ;  /* 0x000000ff0e00720c */ /* 0x004fda0003f25270 */
[----:B------:R-:W2:Y:S01]  /*1980*/  @P1 LDC.64 R12, c[0x0][0x388] ;  /* 0x0000e200ff0c1b82 */ /* 0x000ea20000000a00 */
[----:B-1----:R-:W-:Y:S01]  /*1990*/  @P1 IMAD.IADD R21, R2, 0x1, R3 ;  /* 0x0000000102151824 */ /* 0x002fe200078e0203 */
[----:B------:R-:W-:Y:S01]  /*19a0*/  @P1 IADD3 R19, PT, PT, R7, 0x4, RZ ;  /* 0x0000000407131810 */ /* 0x000fe20007ffe0ff */
[----:B0-----:R-:W-:Y:S02]  /*19b0*/  @P1 VIADD R10, R3, 0x1 ;  /* 0x00000001030a1836 */ /* 0x001fe40000000000 */
[----:B------:R-:W-:Y:S02]  /*19c0*/  VIADD R7, R7, 0x8 ;  /* 0x0000000807077836 */ /* 0x000fe40000000000 */
[----:B------:R-:W-:Y:S02]  /*19d0*/  @P1 IMAD.MOV.U32 R3, RZ, RZ, R10 ;  /* 0x000000ffff031224 */ /* 0x000fe400078e000a */
[----:B--2---:R-:W-:-:S05]  /*19e0*/  @P1 IMAD.WIDE R12, R21, 0x4, R12 ;  /* 0x00000004150c1825 */ /* 0x004fca00078e020c */
[----:B------:R2:W-:Y:S01]  /*19f0*/  @P1 STG.E desc[UR6][R12.64], R19 ;  /* 0x000000130c001986 */ /* 0x0005e2000c101906 */
[----:B------:R-:W-:Y:S05]  /*1a00*/  @P2 BRA `(.L_x_30) ;  /* 0xfffffff8008c2947 */ /* 0x000fea000383ffff */
.L_x_29:
[----:B------:R-:W-:Y:S05]  /*1a10*/  @!P0 EXIT ;  /* 0x000000000000894d */ /* 0x000fea0003800000 */
[----:B------:R-:W-:Y:S02]  /*1a20*/  ISETP.GE.U32.AND P1, PT, R16, 0x4, PT ;  /* 0x000000041000780c */ /* 0x000fe40003f26070 */
[----:B------:R-:W-:-:S04]  /*1a30*/  LOP3.LUT R14, R5, 0x3, RZ, 0xc0, !PT ;  /* 0x00000003050e7812 */ /* 0x000fc800078ec0ff */
[----:B------:R-:W-:-:S07]  /*1a40*/  ISETP.NE.AND P0, PT, R14, RZ, PT ;  /* 0x000000ff0e00720c */ /* 0x000fce0003f05270 */
[----:B------:R-:W-:Y:S06]  /*1a50*/  @!P1 BRA `(.L_x_31) ;  /* 0x0000000000b89947 */ /* 0x000fec0003800000 */
[----:B------:R-:W1:Y:S01]  /*1a60*/  LDCU.64 UR4, c[0x0][0x380] ;  /* 0x00007000ff0477ac */ /* 0x000e620008000a00 */
[----:B0-----:R-:W-:-:S05]  /*1a70*/  IMAD R7, R4, R5, R0 ;  /* 0x0000000504077224 */ /* 0x001fca00078e0200 */
[----:B-1----:R-:W-:-:S04]  /*1a80*/  IADD3 R6, P1, PT, R7, UR4, RZ ;  /* 0x0000000407067c10 */ /* 0x002fc8000ff3e0ff */
[----:B------:R-:W-:-:S05]  /*1a90*/  LEA.HI.X.SX32 R7, R7, UR5, 0x1, P1 ;  /* 0x0000000507077c11 */ /* 0x000fca00088f0eff */
[----:B------:R-:W3:Y:S02]  /*1aa0*/  LDG.E.U8 R8, desc[UR6][R6.64] ;  /* 0x0000000606087981 */ /* 0x000ee4000c1e1100 */
[----:B---3--:R-:W-:Y:S02]  /*1ab0*/  ISETP.NE.AND P2, PT, R8, RZ, PT ;  /* 0x000000ff0800720c */ /* 0x008fe40003f45270 */
[----:B------:R-:W-:-:S05]  /*1ac0*/  IADD3 R8, P1, PT, R6, R5, RZ ;  /* 0x0000000506087210 */ /* 0x000fca0007f3e0ff */
[----:B------:R-:W-:-:S06]  /*1ad0*/  IMAD.X R9, RZ, RZ, R7, P1 ;  /* 0x000000ffff097224 */ /* 0x000fcc00008e0607 */
[----:B------:R-:W0:Y:S01]  /*1ae0*/  @P2 LDC.64 R10, c[0x0][0x388] ;  /* 0x0000e200ff0a2b82 */ /* 0x000e220000000a00 */
[----:B--2---:R-:W-:-:S04]  /*1af0*/  @P2 IMAD.IADD R13, R2, 0x1, R3 ;  /* 0x00000001020d2824 */ /* 0x004fc800078e0203 */
[----:B0-----:R-:W-:-:S05]  /*1b00*/  @P2 IMAD.WIDE R10, R13, 0x4, R10 ;  /* 0x000000040d0a2825 */ /* 0x001fca00078e020a */
[----:B------:R0:W-:Y:S04]  /*1b10*/  @P2 STG.E desc[UR6][R10.64], R4 ;  /* 0x000000040a002986 */ /* 0x0001e8000c101906 */
[----:B------:R-:W2:Y:S01]  /*1b20*/  LDG.E.U8 R12, desc[UR6][R8.64] ;  /* 0x00000006080c7981 */ /* 0x000ea2000c1e1100 */
[----:B------:R-:W-:-:S05]  /*1b30*/  @P2 IADD3 R6, PT, PT, R3, 0x1, RZ ;  /* 0x0000000103062810 */ /* 0x000fca0007ffe0ff */
[----:B------:R-:W-:Y:S01]  /*1b40*/  @P2 IMAD.MOV.U32 R3, RZ, RZ, R6 ;  /* 0x000000ffff032224 */ /* 0x000fe200078e0006 */
[----:B------:R-:W-:-:S05]  /*1b50*/  IADD3 R6, P2, PT, R8, R5, RZ ;  /* 0x0000000508067210 */ /* 0x000fca0007f5e0ff */
[----:B------:R-:W-:Y:S01]  /*1b60*/  IMAD.X R7, RZ, RZ, R9, P2 ;  /* 0x000000ffff077224 */ /* 0x000fe200010e0609 */
[----:B--2---:R-:W-:-:S13]  /*1b70*/  ISETP.NE.AND P1, PT, R12, RZ, PT ;  /* 0x000000ff0c00720c */ /* 0x004fda0003f25270 */
[----:B------:R-:W1:Y:S01]  /*1b80*/  @P1 LDC.64 R12, c[0x0][0x388] ;  /* 0x0000e200ff0c1b82 */ /* 0x000e620000000a00 */
[----:B------:R-:W-:Y:S01]  /*1b90*/  @P1 IMAD.IADD R17, R2, 0x1, R3 ;  /* 0x0000000102111824 */ /* 0x000fe200078e0203 */
[----:B------:R-:W-:-:S03]  /*1ba0*/  @P1 IADD3 R15, PT, PT, R4, 0x1, RZ ;  /* 0x00000001040f1810 */ /* 0x000fc60007ffe0ff */
[----:B-1----:R-:W-:-:S05]  /*1bb0*/  @P1 IMAD.WIDE R12, R17, 0x4, R12 ;  /* 0x00000004110c1825 */ /* 0x002fca00078e020c */
[----:B------:R1:W-:Y:S04]  /*1bc0*/  @P1 STG.E desc[UR6][R12.64], R15 ;  /* 0x0000000f0c001986 */ /* 0x0003e8000c101906 */
[----:B------:R-:W2:Y:S02]  /*1bd0*/  LDG.E.U8 R8, desc[UR6][R6.64] ;  /* 0x0000000606087981 */ /* 0x000ea4000c1e1100 */
[----:B--2---:R-:W-:Y:S01]  /*1be0*/  ISETP.NE.AND P2, PT, R8, RZ, PT ;  /* 0x000000ff0800720c */ /* 0x004fe20003f45270 */
[----:B------:R-:W-:-:S04]  /*1bf0*/  @P1 VIADD R8, R3, 0x1 ;  /* 0x0000000103081836 */ /* 0x000fc80000000000 */
[----:B------:R-:W-:Y:S01]  /*1c00*/  @P1 IMAD.MOV.U32 R3, RZ, RZ, R8 ;  /* 0x000000ffff031224 */ /* 0x000fe200078e0008 */
[----:B------:R-:W-:-:S04]  /*1c10*/  IADD3 R8, P1, PT, R6, R5, RZ ;  /* 0x0000000506087210 */ /* 0x000fc80007f3e0ff */
[----:B------:R-:W-:-:S03]  /*1c20*/  IADD3.X R9, PT, PT, RZ, R7, RZ, P1, !PT ;  /* 0x00000007ff097210 */ /* 0x000fc60000ffe4ff */
[----:B0-----:R-:W0:Y:S01]  /*1c30*/  @P2 LDC.64 R10, c[0x0][0x388] ;  /* 0x0000e200ff0a2b82 */ /* 0x001e220000000a00 */
[----:B------:R-:W-:Y:S02]  /*1c40*/  @P2 IMAD.IADD R19, R2, 0x1, R3 ;  /* 0x0000000102132824 */ /* 0x000fe400078e0203 */
[----:B------:R-:W-:Y:S02]  /*1c50*/  @P2 VIADD R17, R4, 0x2 ;  /* 0x0000000204112836 */ /* 0x000fe40000000000 */
[----:B0-----:R-:W-:-:S05]  /*1c60*/  @P2 IMAD.WIDE R10, R19, 0x4, R10 ;  /* 0x00000004130a2825 */ /* 0x001fca00078e020a */
[----:B------:R3:W-:Y:S04]  /*1c70*/  @P2 STG.E desc[UR6][R10.64], R17 ;  /* 0x000000110a002986 */ /* 0x0007e8000c101906 */
[----:B------:R-:W2:Y:S01]  /*1c80*/  LDG.E.U8 R8, desc[UR6][R8.64] ;  /* 0x0000000608087981 */ /* 0x000ea2000c1e1100 */
[----:B-1----:R-:W-:-:S04]  /*1c90*/  @P2 VIADD R12, R3, 0x1 ;  /* 0x00000001030c2836 */ /* 0x002fc80000000000 */
[----:B------:R-:W-:Y:S01]  /*1ca0*/  @P2 IMAD.MOV.U32 R3, RZ, RZ, R12 ;  /* 0x000000ffff032224 */ /* 0x000fe200078e000c */
[----:B--2---:R-:W-:-:S13]  /*1cb0*/  ISETP.NE.AND P1, PT, R8, RZ, PT ;  /* 0x000000ff0800720c */ /* 0x004fda0003f25270 */
[----:B------:R-:W0:Y:S01]  /*1cc0*/  @P1 LDC.64 R6, c[0x0][0x388] ;  /* 0x0000e200ff061b82 */ /* 0x000e220000000a00 */
[----:B------:R-:W-:Y:S01]  /*1cd0*/  @P1 IADD3 R15, PT, PT, R2, R3, RZ ;  /* 0x00000003020f1210 */ /* 0x000fe20007ffe0ff */
[C---:B------:R-:W-:Y:S01]  /*1ce0*/  @P1 VIADD R13, R4.reuse, 0x3 ;  /* 0x00000003040d1836 */ /* 0x040fe20000000000 */
[----:B------:R-:W-:Y:S01]  /*1cf0*/  IADD3 R4, PT, PT, R4, 0x4, RZ ;  /* 0x0000000404047810 */ /* 0x000fe20007ffe0ff */
[----:B------:R-:W-:-:S04]  /*1d00*/  @P1 VIADD R12, R3, 0x1 ;  /* 0x00000001030c1836 */ /* 0x000fc80000000000 */
[----:B------:R-:W-:Y:S02]  /*1d10*/  @P1 IMAD.MOV.U32 R3, RZ, RZ, R12 ;  /* 0x000000ffff031224 */ /* 0x000fe400078e000c */
[----:B0-----:R-:W-:-:S05]  /*1d20*/  @P1 IMAD.WIDE R6, R15, 0x4, R6 ;  /* 0x000000040f061825 */ /* 0x001fca00078e0206 */
[----:B------:R3:W-:Y:S02]  /*1d30*/  @P1 STG.E desc[UR6][R6.64], R13 ;  /* 0x0000000d06001986 */ /* 0x0007e4000c101906 */
.L_x_31:
[----:B------:R-:W-:Y:S05]  /*1d40*/  @!P0 EXIT ;  /* 0x000000000000894d */ /* 0x000fea0003800000 */
[----:B------:R-:W-:-:S13]  /*1d50*/  ISETP.NE.AND P0, PT, R14, 0x1, PT ;  /* 0x000000010e00780c */ /* 0x000fda0003f05270 */
[----:B------:R-:W-:Y:S05]  /*1d60*/  @!P0 BRA `(.L_x_32) ;  /* 0x0000000000608947 */ /* 0x000fea0003800000 */
[----:B------:R-:W1:Y:S01]  /*1d70*/  LDCU.64 UR4, c[0x0][0x380] ;  /* 0x00007000ff0477ac */ /* 0x000e620008000a00 */
[----:B0--3--:R-:W-:-:S05]  /*1d80*/  IMAD R7, R4, R5, R0 ;  /* 0x0000000504077224 */ /* 0x009fca00078e0200 */
        /* <DEDUP_REMOVED lines=11> */
[----:B------:R-:W-:-:S05]  /*1e40*/  @P0 VIADD R6, R3, 0x1 ;  /* 0x0000000103060836 */ /* 0x000fca0000000000 */
[----:B------:R-:W-:Y:S02]  /*1e50*/  @P0 MOV R3, R6 ;  /* 0x0000000600030202 */ /* 0x000fe40000000f00 */
[----:B--2---:R-:W-:-:S13]  /*1e60*/  ISETP.NE.AND P1, PT, R8, RZ, PT ;  /* 0x000000ff0800720c */ /* 0x004fda0003f25270 */
[----:B------:R-:W1:Y:S01]  /*1e70*/  @P1 LDC.64 R12, c[0x0][0x388] ;  /* 0x0000e200ff0c1b82 */ /* 0x000e620000000a00 */
[----:B------:R-:W-:Y:S02]  /*1e80*/  @P1 IMAD.IADD R15, R2, 0x1, R3 ;  /* 0x00000001020f1824 */ /* 0x000fe400078e0203 */
[C---:B------:R-:W-:Y:S02]  /*1e90*/  @P1 VIADD R7, R4.reuse, 0x1 ;  /* 0x0000000104071836 */ /* 0x040fe40000000000 */
[----:B------:R-:W-:Y:S02]  /*1ea0*/  @P1 VIADD R6, R3, 0x1 ;  /* 0x0000000103061836 */ /* 0x000fe40000000000 */
[----:B0-----:R-:W-:-:S03]  /*1eb0*/  VIADD R4, R4, 0x2 ;  /* 0x0000000204047836 */ /* 0x001fc60000000000 */
[----:B------:R-:W-:Y:S01]  /*1ec0*/  @P1 MOV R3, R6 ;  /* 0x0000000600031202 */ /* 0x000fe20000000f00 */
[----:B-1----:R-:W-:-:S05]  /*1ed0*/  @P1 IMAD.WIDE R12, R15, 0x4, R12 ;  /* 0x000000040f0c1825 */ /* 0x002fca00078e020c */
[----:B------:R1:W-:Y:S02]  /*1ee0*/  @P1 STG.E desc[UR6][R12.64], R7 ;  /* 0x000000070c001986 */ /* 0x0003e4000c101906 */
.L_x_32:
[----:B0--3--:R-:W-:-:S04]  /*1ef0*/  LOP3.LUT R6, R5, 0x1, RZ, 0xc0, !PT ;  /* 0x0000000105067812 */ /* 0x009fc800078ec0ff */
[----:B------:R-:W-:-:S13]  /*1f00*/  ISETP.NE.U32.AND P0, PT, R6, 0x1, PT ;  /* 0x000000010600780c */ /* 0x000fda0003f05070 */
[----:B------:R-:W-:Y:S05]  /*1f10*/  @P0 EXIT ;  /* 0x000000000000094d */ /* 0x000fea0003800000 */
[----:B------:R-:W0:Y:S01]  /*1f20*/  LDCU.64 UR4, c[0x0][0x380] ;  /* 0x00007000ff0477ac */ /* 0x000e220008000a00 */
[----:B------:R-:W-:-:S05]  /*1f30*/  IMAD R0, R4, R5, R0 ;  /* 0x0000000504007224 */ /* 0x000fca00078e0200 */
[----:B0-----:R-:W-:-:S04]  /*1f40*/  IADD3 R6, P0, PT, R0, UR4, RZ ;  /* 0x0000000400067c10 */ /* 0x001fc8000ff1e0ff */
[----:B-1----:R-:W-:-:S05]  /*1f50*/  LEA.HI.X.SX32 R7, R0, UR5, 0x1, P0 ;  /* 0x0000000500077c11 */ /* 0x002fca00080f0eff */
[----:B------:R-:W3:Y:S02]  /*1f60*/  LDG.E.U8 R6, desc[UR6][R6.64] ;  /* 0x0000000606067981 */ /* 0x000ee4000c1e1100 */
[----:B---3--:R-:W-:-:S13]  /*1f70*/  ISETP.NE.AND P0, PT, R6, RZ, PT ;  /* 0x000000ff0600720c */ /* 0x008fda0003f05270 */
[----:B------:R-:W-:Y:S05]  /*1f80*/  @!P0 EXIT ;  /* 0x000000000000894d */ /* 0x000fea0003800000 */
[----:B------:R-:W0:Y:S01]  /*1f90*/  LDC.64 R6, c[0x0][0x388] ;  /* 0x0000e200ff067b82 */ /* 0x000e220000000a00 */
[----:B------:R-:W-:-:S04]  /*1fa0*/  IMAD.IADD R3, R2, 0x1, R3 ;  /* 0x0000000102037824 */ /* 0x000fc800078e0203 */
[----:B0-----:R-:W-:-:S05]  /*1fb0*/  IMAD.WIDE R2, R3, 0x4, R6 ;  /* 0x0000000403027825 */ /* 0x001fca00078e0206 */
[----:B------:R-:W-:Y:S01]  /*1fc0*/  STG.E desc[UR6][R2.64], R4 ;  /* 0x0000000402007986 */ /* 0x000fe2000c101906 */
[----:B------:R-:W-:Y:S05]  /*1fd0*/  EXIT ;  /* 0x000000000000794d */ /* 0x000fea0003800000 */
.L_x_33:
        /* <DEDUP_REMOVED lines=10> */
.L_x_45:


//--------------------- .text._Z14random_outlistPbiPiS0_i --------------------------
	.section	.text._Z14random_outlistPbiPiS0_i,"ax",@progbits
	.align	128
        .global         _Z14random_outlistPbiPiS0_i
        .type           _Z14random_outlistPbiPiS0_i,@function
        .size           _Z14random_outlistPbiPiS0_i,(.L_x_46 - _Z14random_outlistPbiPiS0_i)
        .other          _Z14random_outlistPbiPiS0_i,@"STO_CUDA_ENTRY STV_DEFAULT"
_Z14random_outlistPbiPiS0_i:
.text._Z14random_outlistPbiPiS0_i:
[----:B------:R-:W-:Y:S01]  /*0000*/  LDC R1, c[0x0][0x37c] ;  /* 0x0000df00ff017b82 */ /* 0x000fe20000000800 */
[----:B------:R-:W0:Y:S07]  /*0010*/  S2R R3, SR_TID.X ;  /* 0x0000000000037919 */ /* 0x000e2e0000002100 */
[----:B------:R-:W0:Y:S01]  /*0020*/  S2UR UR4, SR_CTAID.X ;  /* 0x00000000000479c3 */ /* 0x000e220000002500 */
[----:B------:R-:W1:Y:S07]  /*0030*/  LDCU UR5, c[0x0][0x388] ;  /* 0x00007100ff0577ac */ /* 0x000e6e0008000800 */
[----:B------:R-:W0:Y:S01]  /*0040*/  LDC R0, c[0x0][0x360] ;  /* 0x0000d800ff007b82 */ /* 0x000e220000000800 */
[----:B-1----:R-:W-:-:S02]  /*0050*/  IMAD.U32 R9, RZ, RZ, UR5 ;  /* 0x00000005ff097e24 */ /* 0x002fc4000f8e00ff */
[----:B0-----:R-:W-:-:S05]  /*0060*/  IMAD R0, R0, UR4, R3 ;  /* 0x0000000400007c24 */ /* 0x001fca000f8e0203 */
[----:B------:R-:W-:-:S13]  /*0070*/  ISETP.GE.AND P0, PT, R0, R9, PT ;  /* 0x000000090000720c */ /* 0x000fda0003f06270 */
[----:B------:R-:W-:Y:S05]  /*0080*/  @P0 EXIT ;  /* 0x000000000000094d */ /* 0x000fea0003800000 */
[----:B------:R-:W0:Y:S01]  /*0090*/  LDC.64 R2, c[0x0][0x390] ;  /* 0x0000e400ff027b82 */ /* 0x000e220000000a00 */
[----:B------:R-:W1:Y:S07]  /*00a0*/  LDCU.64 UR6, c[0x0][0x358] ;  /* 0x00006b00ff0677ac */ /* 0x000e6e0008000a00 */
[----:B------:R-:W2:Y:S08]  /*00b0*/  LDC.64 R6, c[0x0][0x398] ;  /* 0x0000e600ff067b82 */ /* 0x000eb00000000a00 */
[----:B------:R-:W3:Y:S01]  /*00c0*/  LDC R12, c[0x0][0x3a0] ;  /* 0x0000e800ff0c7b82 */ /* 0x000ee20000000800 */
[----:B0-----:R-:W-:-:S05]  /*00d0*/  IMAD.WIDE R2, R0, 0x4, R2 ;  /* 0x0000000400027825 */ /* 0x001fca00078e0202 */
[----:B-1----:R-:W4:Y:S04]  /*00e0*/  LDG.E R4, desc[UR6][R2.64] ;  /* 0x0000000602047981 */ /* 0x002f28000c1e1900 */
[----:B--2---:R-:W4:Y:S04]  /*00f0*/  LDG.E R11, desc[UR6][R6.64+0x4] ;  /* 0x00000406060b7981 */ /* 0x004f28000c1e1900 */
[----:B------:R-:W2:Y:S01]  /*0100*/  LDG.E R5, desc[UR6][R6.64] ;  /* 0x0000000606057981 */ /* 0x000ea2000c1e1900 */
[----:B---3--:R-:W-:-:S04]  /*0110*/  IABS R15, R12 ;  /* 0x0000000c000f7213 */ /* 0x008fc80000000000 */
[----:B------:R-:W0:Y:S08]  /*0120*/  I2F.RP R8, R15 ;  /* 0x0000000f00087306 */ /* 0x000e300000209400 */
[----:B0-----:R-:W0:Y:S02]  /*0130*/  MUFU.RCP R8, R8 ;  /* 0x0000000800087308 */ /* 0x001e240000001000 */
[----:B0-----:R-:W-:-:S02]  /*0140*/  VIADD R10, R8, 0xffffffe ;  /* 0x0ffffffe080a7836 */ /* 0x001fc40000000000 */
[----:B----4-:R-:W-:-:S05]  /*0150*/  IMAD.IADD R11, R4, 0x1, R11 ;  /* 0x00000001040b7824 */ /* 0x010fca00078e020b */
[----:B------:R-:W-:-:S04]  /*0160*/  LOP3.LUT R11, R11, 0x1, RZ, 0xc0, !PT ;  /* 0x000000010b0b7812 */ /* 0x000fc800078ec0ff */
[----:B------:R-:W-:-:S13]  /*0170*/  ISETP.NE.U32.AND P0, PT, R11, 0x1, PT ;  /* 0x000000010b00780c */ /* 0x000fda0003f05070 */
[----:B------:R0:W3:Y:S01]  /*0180*/  @!P0 LDG.E R13, desc[UR6][R6.64+0x8] ;  /* 0x00000806060d8981 */ /* 0x0000e2000c1e1900 */
[----:B------:R1:W4:Y:S01]  /*0190*/  F2I.FTZ.U32.TRUNC.NTZ R11, R10 ;  /* 0x0000000a000b7305 */ /* 0x000322000021f000 */
[----:B--2---:R-:W-:Y:S01]  /*01a0*/  IADD3 R5, PT, PT, R4, R5, RZ ;  /* 0x0000000504057210 */ /* 0x004fe20007ffe0ff */
[----:B-1----:R-:W-:Y:S02]  /*01b0*/  IMAD.MOV.U32 R10, RZ, RZ, RZ ;  /* 0x000000ffff0a7224 */ /* 0x002fe400078e00ff */
[----:B----4-:R-:W-:-:S04]  /*01c0*/  IMAD.MOV R14, RZ, RZ, -R11 ;  /* 0x000000ffff0e7224 */ /* 0x010fc800078e0a0b */
[----:B0-----:R-:W-:Y:S01]  /*01d0*/  IMAD R7, R14, R15, RZ ;  /* 0x0000000f0e077224 */ /* 0x001fe200078e02ff */
[----:B------:R-:W-:-:S03]  /*01e0*/  IABS R6, R5 ;  /* 0x0000000500067213 */ /* 0x000fc60000000000 */
[----:B------:R-:W-:-:S06]  /*01f0*/  IMAD.HI.U32 R11, R11, R7, R10 ;  /* 0x000000070b0b7227 */ /* 0x000fcc00078e000a */
[----:B------:R-:W-:-:S04]  /*0200*/  IMAD.HI.U32 R11, R11, R6, RZ ;  /* 0x000000060b0b7227 */ /* 0x000fc800078e00ff */
[----:B------:R-:W-:-:S04]  /*0210*/  IMAD.MOV R11, RZ, RZ, -R11 ;  /* 0x000000ffff0b7224 */ /* 0x000fc800078e0a0b */
[----:B------:R-:W-:-:S05]  /*0220*/  IMAD R6, R15, R11, R6 ;  /* 0x0000000b0f067224 */ /* 0x000fca00078e0206 */
[----:B------:R-:W-:Y:S02]  /*0230*/  ISETP.GT.U32.AND P1, PT, R15, R6, PT ;  /* 0x000000060f00720c */ /* 0x000fe40003f24070 */
[----:B------:R-:W-:-:S11]  /*0240*/  ISETP.GE.AND P3, PT, R5, RZ, PT ;  /* 0x000000ff0500720c */ /* 0x000fd60003f66270 */
[----:B------:R-:W-:-:S05]  /*0250*/  @!P1 IMAD.IADD R6, R6, 0x1, -R15 ;  /* 0x0000000106069824 */ /* 0x000fca00078e0a0f */
[----:B------:R-:W-:Y:S02]  /*0260*/  ISETP.GT.U32.AND P2, PT, R15, R6, PT ;  /* 0x000000060f00720c */ /* 0x000fe40003f44070 */
[----:B------:R-:W-:-:S11]  /*0270*/  ISETP.NE.AND P1, PT, R12, RZ, PT ;  /* 0x000000ff0c00720c */ /* 0x000fd60003f25270 */
[----:B------:R-:W-:-:S04]  /*0280*/  @!P2 IMAD.IADD R6, R6, 0x1, -R15 ;  /* 0x000000010606a824 */ /* 0x000fc800078e0a0f */
[----:B------:R-:W-:Y:S01]  /*0290*/  @!P3 IMAD.MOV R6, RZ, RZ, -R6 ;  /* 0x000000ffff06b224 */ /* 0x000fe200078e0a06 */
[----:B------:R-:W-:Y:S02]  /*02a0*/  @!P1 LOP3.LUT R6, RZ, R12, RZ, 0x33, !PT ;  /* 0x0000000cff069212 */ /* 0x000fe400078e33ff */
[----:B---3--:R-:W-:-:S04]  /*02b0*/  @!P0 IADD3 R13, PT, PT, R4, R13, RZ ;  /* 0x0000000d040d8210 */ /* 0x008fc80007ffe0ff */
[----:B------:R-:W-:-:S04]  /*02c0*/  @!P0 LEA.HI R4, R13, R13, RZ, 0x1 ;  /* 0x0000000d0d048211 */ /* 0x000fc800078f08ff */
[----:B------:R-:W-:-:S05]  /*02d0*/  @!P0 LOP3.LUT R4, R4, 0xfffffffe, RZ, 0xc0, !PT ;  /* 0xfffffffe04048812 */ /* 0x000fca00078ec0ff */
[----:B------:R-:W-:-:S04]  /*02e0*/  @!P0 IMAD.IADD R13, R13, 0x1, -R4 ;  /* 0x000000010d0d8824 */ /* 0x000fc800078e0a04 */
[----:B------:R-:W-:-:S05]  /*02f0*/  @!P0 IMAD R6, R6, R13, R6 ;  /* 0x0000000d06068224 */ /* 0x000fca00078e0206 */
[----:B------:R-:W-:-:S13]  /*0300*/  ISETP.NE.AND P0, PT, R6, RZ, PT ;  /* 0x000000ff0600720c */ /* 0x000fda0003f05270 */
[----:B------:R-:W-:Y:S05]  /*0310*/  @!P0 EXIT ;  /* 0x000000000000894d */ /* 0x000fea0003800000 */
[C---:B------:R-:W-:Y:S01]  /*0320*/  ISETP.GE.U32.AND P0, PT, R6.reuse, 0x4, PT ;  /* 0x000000040600780c */ /* 0x040fe20003f06070 */
[----:B------:R-:W-:Y:S01]  /*0330*/  BSSY.RECONVERGENT B0, `(.L_x_34) ;  /* 0x0000080000007945 */ /* 0x000fe20003800200 */
[----:B------:R-:W-:Y:S01]  /*0340*/  LOP3.LUT R8, R6, 0x3, RZ, 0xc0, !PT ;  /* 0x0000000306087812 */ /* 0x000fe200078ec0ff */
[----:B------:R-:W-:-:S10]  /*0350*/  IMAD.MOV.U32 R7, RZ, RZ, 0x3 ;  /* 0x00000003ff077424 */ /* 0x000fd400078e00ff */
[----:B------:R-:W-:Y:S05]  /*0360*/  @!P0 BRA `(.L_x_35) ;  /* 0x0000000400f08947 */ /* 0x000fea0003800000 */
[----:B------:R-:W-:Y:S01]  /*0370*/  IABS R12, R9 ;  /* 0x00000009000c7213 */ /* 0x000fe20000000000 */
[----:B------:R-:W0:Y:S01]  /*0380*/  LDCU.64 UR4, c[0x0][0x398] ;  /* 0x00007300ff0477ac */ /* 0x000e220008000a00 */
[----:B------:R-:W1:Y:S01]  /*0390*/  LDC R9, c[0x0][0x388] ;  /* 0x0000e200ff097b82 */ /* 0x000e620000000800 */
[----:B------:R-:W-:Y:S01]  /*03a0*/  LOP3.LUT R6, R6, 0xfffffffc, RZ, 0xc0, !PT ;  /* 0xfffffffc06067812 */ /* 0x000fe200078ec0ff */
[----:B------:R-:W2:Y:S01]  /*03b0*/  I2F.RP R4, R12 ;  /* 0x0000000c00047306 */ /* 0x000ea20000209400 */
[----:B------:R-:W-:Y:S01]  /*03c0*/  IMAD.MOV.U32 R14, RZ, RZ, RZ ;  /* 0x000000ffff0e7224 */ /* 0x000fe200078e00ff */
[----:B------:R-:W-:Y:S01]  /*03d0*/  BSSY.RECONVERGENT B1, `(.L_x_36) ;  /* 0x0000074000017945 */ /* 0x000fe20003800200 */
[----:B------:R-:W-:Y:S02]  /*03e0*/  IMAD.MOV.U32 R10, RZ, RZ, RZ ;  /* 0x000000ffff0a7224 */ /* 0x000fe400078e00ff */
[----:B------:R-:W-:-:S03]  /*03f0*/  IMAD.MOV R11, RZ, RZ, -R6 ;  /* 0x000000ffff0b7224 */ /* 0x000fc600078e0a06 */
[----:B--2---:R-:W2:Y:S01]  /*0400*/  MUFU.RCP R4, R4 ;  /* 0x0000000400047308 */ /* 0x004ea20000001000 */
[----:B0-----:R-:W-:-:S04]  /*0410*/  UIADD3 UR4, UP0, UPT, UR4, 0x18, URZ ;  /* 0x0000001804047890 */ /* 0x001fc8000ff1e0ff */
[----:B------:R-:W-:Y:S01]  /*0420*/  UIADD3.X UR5, UPT, UPT, URZ, UR5, URZ, UP0, !UPT ;  /* 0x00000005ff057290 */ /* 0x000fe200087fe4ff */
[----:B--2---:R-:W-:Y:S02]  /*0430*/  VIADD R15, R4, 0xffffffe ;  /* 0x0ffffffe040f7836 */ /* 0x004fe40000000000 */
[----:B------:R-:W-:-:S04]  /*0440*/  IMAD.U32 R4, RZ, RZ, UR4 ;  /* 0x00000004ff047e24 */ /* 0x000fc8000f8e00ff */
[----:B------:R-:W0:Y:S02]  /*0450*/  F2I.FTZ.U32.TRUNC.NTZ R15, R15 ;  /* 0x0000000f000f7305 */ /* 0x000e24000021f000 */
[----:B0-----:R-:W-:-:S05]  /*0460*/  IADD3 R5, PT, PT, RZ, -R15, RZ ;  /* 0x8000000fff057210 */ /* 0x001fca0007ffe0ff */
[----:B------:R-:W-:-:S04]  /*0470*/  IMAD R5, R5, R12, RZ ;  /* 0x0000000c05057224 */ /* 0x000fc800078e02ff */
[----:B------:R-:W-:Y:S01]  /*0480*/  IMAD.HI.U32 R14, R15, R5, R14 ;  /* 0x000000050f0e7227 */ /* 0x000fe200078e000e */
[----:B-1----:R-:W-:-:S07]  /*0490*/  MOV R5, UR5 ;  /* 0x0000000500057c02 */ /* 0x002fce0008000f00 */
.L_x_37:
[----:B0-----:R-:W2:Y:S04]  /*04a0*/  LDG.E R13, desc[UR6][R2.64] ;  /* 0x00000006020d7981 */ /* 0x001ea8000c1e1900 */
[----:B------:R-:W2:Y:S01]  /*04b0*/  LDG.E R6, desc[UR6][R4.64+-0xc] ;  /* 0xfffff40604067981 */ /* 0x000ea2000c1e1900 */
[-C--:B------:R-:W-:Y:S02]  /*04c0*/  IABS R15, R9.reuse ;  /* 0x00000009000f7213 */ /* 0x080fe40000000000 */
[----:B------:R-:W-:Y:S01]  /*04d0*/  LOP3.LUT R16, RZ, R9, RZ, 0x33, !PT ;  /* 0x00000009ff107212 */ /* 0x000fe200078e33ff */
[----:B--2---:R-:W-:-:S05]  /*04e0*/  IMAD.IADD R6, R13, 0x1, R6 ;  /* 0x000000010d067824 */ /* 0x004fca00078e0206 */
[----:B------:R-:W-:Y:S02]  /*04f0*/  IABS R7, R6 ;  /* 0x0000000600077213 */ /* 0x000fe40000000000 */
[----:B------:R-:W-:-:S03]  /*0500*/  ISETP.GE.AND P1, PT, R6, RZ, PT ;  /* 0x000000ff0600720c */ /* 0x000fc60003f26270 */
[----:B------:R-:W-:-:S04]  /*0510*/  IMAD.HI.U32 R14, R14, R7, RZ ;  /* 0x000000070e0e7227 */ /* 0x000fc800078e00ff */
[----:B------:R-:W-:-:S04]  /*0520*/  IMAD.MOV R14, RZ, RZ, -R14 ;  /* 0x000000ffff0e7224 */ /* 0x000fc800078e0a0e */
[----:B------:R-:W-:Y:S02]  /*0530*/  IMAD R7, R15, R14, R7 ;  /* 0x0000000e0f077224 */ /* 0x000fe400078e0207 */
[----:B------:R-:W-:-:S03]  /*0540*/  IMAD.MOV.U32 R14, RZ, RZ, 0x1 ;  /* 0x00000001ff0e7424 */ /* 0x000fc600078e00ff */
[----:B------:R-:W-:-:S13]  /*0550*/  ISETP.GT.U32.AND P0, PT, R12, R7, PT ;  /* 0x000000070c00720c */ /* 0x000fda0003f04070 */
[----:B------:R-:W-:-:S05]  /*0560*/  @!P0 IMAD.IADD R7, R7, 0x1, -R15 ;  /* 0x0000000107078824 */ /* 0x000fca00078e0a0f */
[----:B------:R-:W-:-:S13]  /*0570*/  ISETP.GT.U32.AND P0, PT, R12, R7, PT ;  /* 0x000000070c00720c */ /* 0x000fda0003f04070 */
[----:B------:R-:W-:Y:S01]  /*0580*/  @!P0 IMAD.IADD R7, R7, 0x1, -R15 ;  /* 0x0000000107078824 */ /* 0x000fe200078e0a0f */
[----:B------:R-:W-:-:S04]  /*0590*/  ISETP.NE.AND P0, PT, R9, RZ, PT ;  /* 0x000000ff0900720c */ /* 0x000fc80003f05270 */
[----:B------:R-:W-:-:S04]  /*05a0*/  @!P1 IADD3 R7, PT, PT, -R7, RZ, RZ ;  /* 0x000000ff07079210 */ /* 0x000fc80007ffe1ff */
[----:B------:R-:W-:-:S04]  /*05b0*/  SEL R17, R16, R7, !P0 ;  /* 0x0000000710117207 */ /* 0x000fc80004000000 */
[----:B------:R-:W-:-:S13]  /*05c0*/  ISETP.NE.AND P1, PT, R17, R0, PT ;  /* 0x000000001100720c */ /* 0x000fda0003f25270 */
[----:B------:R-:W0:Y:S01]  /*05d0*/  @P1 LDC.64 R6, c[0x0][0x380] ;  /* 0x0000e000ff061b82 */ /* 0x000e220000000a00 */
[----:B------:R-:W-:-:S05]  /*05e0*/  @P1 IMAD R12, R0, R9, R17 ;  /* 0x00000009000c1224 */ /* 0x000fca00078e0211 */
[----:B0-----:R-:W-:-:S04]  /*05f0*/  @P1 IADD3 R6, P2, PT, R12, R6, RZ ;  /* 0x000000060c061210 */ /* 0x001fc80007f5e0ff */
[----:B------:R-:W-:-:S05]  /*0600*/  @P1 LEA.HI.X.SX32 R7, R12, R7, 0x1, P2 ;  /* 0x000000070c071211 */ /* 0x000fca00010f0eff */
[----:B------:R0:W-:Y:S04]  /*0610*/  @P1 STG.E.U8 desc[UR6][R6.64], R14 ;  /* 0x0000000e06001986 */ /* 0x0001e8000c101106 */
[----:B------:R-:W2:Y:S04]  /*0620*/  @P1 LDG.E R13, desc[UR6][R2.64] ;  /* 0x00000006020d1981 */ /* 0x000ea8000c1e1900 */
[----:B------:R-:W2:Y:S01]  /*0630*/  LDG.E R12, desc[UR6][R4.64+-0x8] ;  /* 0xfffff806040c7981 */ /* 0x000ea2000c1e1900 */
[----:B------:R-:W1:Y:S08]  /*0640*/  I2F.RP R20, R15 ;  /* 0x0000000f00147306 */ /* 0x000e700000209400 */
[----:B-1----:R-:W1:Y:S02]  /*0650*/  MUFU.RCP R20, R20 ;  /* 0x0000001400147308 */ /* 0x002e640000001000 */
[----:B-1----:R-:W-:-:S06]  /*0660*/  VIADD R18, R20, 0xffffffe ;  /* 0x0ffffffe14127836 */ /* 0x002fcc0000000000 */
[----:B------:R1:W3:Y:S02]  /*0670*/  F2I.FTZ.U32.TRUNC.NTZ R19, R18 ;  /* 0x0000001200137305 */ /* 0x0002e4000021f000 */
[----:B-1----:R-:W-:Y:S02]  /*0680*/  HFMA2 R18, -RZ, RZ, 0, 0 ;  /* 0x00000000ff127431 */ /* 0x002fe400000001ff */
[----:B---3--:R-:W-:-:S04]  /*0690*/  IMAD.MOV R22, RZ, RZ, -R19 ;  /* 0x000000ffff167224 */ /* 0x008fc800078e0a13 */
[----:B------:R-:W-:-:S04]  /*06a0*/  IMAD R21, R22, R15, RZ ;  /* 0x0000000f16157224 */ /* 0x000fc800078e02ff */
[----:B0-----:R-:W-:-:S04]  /*06b0*/  IMAD.HI.U32 R14, R19, R21, R18 ;  /* 0x00000015130e7227 */ /* 0x001fc800078e0012 */
[----:B------:R-:W-:Y:S02]  /*06c0*/  IMAD.MOV.U32 R21, RZ, RZ, 0x1 ;  /* 0x00000001ff157424 */ /* 0x000fe400078e00ff */
[----:B--2---:R-:W-:Y:S02]  /*06d0*/  IMAD.IADD R17, R13, 0x1, R12 ;  /* 0x000000010d117824 */ /* 0x004fe400078e020c */
[----:B------:R-:W-:-:S03]  /*06e0*/  IMAD.MOV.U32 R12, RZ, RZ, R15 ;  /* 0x000000ffff0c7224 */ /* 0x000fc600078e000f */
[----:B------:R-:W-:Y:S02]  /*06f0*/  IABS R7, R17 ;  /* 0x0000001100077213 */ /* 0x000fe40000000000 */
[----:B------:R-:W-:-:S03]  /*0700*/  ISETP.GE.AND P2, PT, R17, RZ, PT ;  /* 0x000000ff1100720c */ /* 0x000fc60003f46270 */
[----:B------:R-:W-:-:S04]  /*0710*/  IMAD.HI.U32 R6, R14, R7, RZ ;  /* 0x000000070e067227 */ /* 0x000fc800078e00ff */
[----:B------:R-:W-:-:S04]  /*0720*/  IMAD.MOV R6, RZ, RZ, -R6 ;  /* 0x000000ffff067224 */ /* 0x000fc800078e0a06 */
[----:B------:R-:W-:-:S05]  /*0730*/  IMAD R6, R15, R6, R7 ;  /* 0x000000060f067224 */ /* 0x000fca00078e0207 */
[----:B------:R-:W-:-:S13]  /*0740*/  ISETP.GT.U32.AND P1, PT, R12, R6, PT ;  /* 0x000000060c00720c */ /* 0x000fda0003f24070 */
[----:B------:R-:W-:-:S05]  /*0750*/  @!P1 IMAD.IADD R6, R6, 0x1, -R15 ;  /* 0x0000000106069824 */ /* 0x000fca00078e0a0f */
[----:B------:R-:W-:-:S13]  /*0760*/  ISETP.GT.U32.AND P1, PT, R12, R6, PT ;  /* 0x000000060c00720c */ /* 0x000fda0003f24070 */
[----:B------:R-:W-:-:S05]  /*0770*/  @!P1 IMAD.IADD R6, R6, 0x1, -R15 ;  /* 0x0000000106069824 */ /* 0x000fca00078e0a0f */
        /* <DEDUP_REMOVED lines=9> */
[----:B------:R-:W2:Y:S02]  /*0810*/  LDG.E R18, desc[UR6][R4.64+-0x4] ;  /* 0xfffffc0604127981 */ /* 0x000ea4000c1e1900 */
        /* <DEDUP_REMOVED lines=10> */
[----:B------:R-:W-:-:S05]  /*08c0*/  @!P1 IADD3 R17, PT, PT, R17, -R15, RZ ;  /* 0x8000000f11119210 */ /* 0x000fca0007ffe0ff */
[----:B------:R-:W-:-:S05]  /*08d0*/  @!P2 IMAD.MOV R17, RZ, RZ, -R17 ;  /* 0x000000ffff11a224 */ /* 0x000fca00078e0a11 */
[----:B------:R-:W-:-:S04]  /*08e0*/  SEL R17, R16, R17, !P0 ;  /* 0x0000001110117207 */ /* 0x000fc80004000000 */
[----:B------:R-:W-:-:S13]  /*08f0*/  ISETP.NE.AND P1, PT, R17, R0, PT ;  /* 0x000000001100720c */ /* 0x000fda0003f25270 */
[----:B0-----:R-:W0:Y:S01]  /*0900*/  @P1 LDC.64 R6, c[0x0][0x380] ;  /* 0x0000e000ff061b82 */ /* 0x001e220000000a00 */
[----:B------:R-:W-:-:S05]  /*0910*/  @P1 IMAD R17, R0, R9, R17 ;  /* 0x0000000900111224 */ /* 0x000fca00078e0211 */
[----:B0-----:R-:W-:-:S04]  /*0920*/  @P1 IADD3 R6, P2, PT, R17, R6, RZ ;  /* 0x0000000611061210 */ /* 0x001fc80007f5e0ff */
[----:B------:R-:W-:-:S05]  /*0930*/  @P1 LEA.HI.X.SX32 R7, R17, R7, 0x1, P2 ;  /* 0x0000000711071211 */ /* 0x000fca00010f0eff */
[----:B------:R0:W-:Y:S04]  /*0940*/  @P1 STG.E.U8 desc[UR6][R6.64], R19 ;  /* 0x0000001306001986 */ /* 0x0001e8000c101106 */
[----:B------:R-:W2:Y:S04]  /*0950*/  @P1 LDG.E R13, desc[UR6][R2.64] ;  /* 0x00000006020d1981 */ /* 0x000ea8000c1e1900 */
[----:B------:R-:W2:Y:S01]  /*0960*/  LDG.E R18, desc[UR6][R4.64] ;  /* 0x0000000604127981 */ /* 0x000ea2000c1e1900 */
[----:B------:R-:W-:Y:S01]  /*0970*/  IADD3 R11, PT, PT, R11, 0x4, RZ ;  /* 0x000000040b0b7810 */ /* 0x000fe20007ffe0ff */
[----:B------:R-:W-:-:S02]  /*0980*/  VIADD R10, R10, 0x4 ;  /* 0x000000040a0a7836 */ /* 0x000fc40000000000 */
[----:B--2---:R-:W-:-:S05]  /*0990*/  IMAD.IADD R18, R18, 0x1, R13 ;  /* 0x0000000112127824 */ /* 0x004fca00078e020d */
[----:B------:R-:W-:Y:S02]  /*09a0*/  IABS R17, R18 ;  /* 0x0000001200117213 */ /* 0x000fe40000000000 */
[----:B------:R-:W-:-:S03]  /*09b0*/  ISETP.GE.AND P2, PT, R18, RZ, PT ;  /* 0x000000ff1200720c */ /* 0x000fc60003f46270 */
[----:B------:R-:W-:-:S04]  /*09c0*/  IMAD.HI.U32 R13, R14, R17, RZ ;  /* 0x000000110e0d7227 */ /* 0x000fc800078e00ff */
[----:B------:R-:W-:-:S04]  /*09d0*/  IMAD.MOV R20, RZ, RZ, -R13 ;  /* 0x000000ffff147224 */ /* 0x000fc800078e0a0d */
[----:B------:R-:W-:-:S05]  /*09e0*/  IMAD R13, R15, R20, R17 ;  /* 0x000000140f0d7224 */ /* 0x000fca00078e0211 */
[----:B------:R-:W-:-:S13]  /*09f0*/  ISETP.GT.U32.AND P1, PT, R12, R13, PT ;  /* 0x0000000d0c00720c */ /* 0x000fda0003f24070 */
[----:B------:R-:W-:-:S04]  /*0a00*/  @!P1 IADD3 R13, PT, PT, R13, -R15, RZ ;  /* 0x8000000f0d0d9210 */ /* 0x000fc80007ffe0ff */
[----:B------:R-:W-:-:S13]  /*0a10*/  ISETP.GT.U32.AND P1, PT, R12, R13, PT ;  /* 0x0000000d0c00720c */ /* 0x000fda0003f24070 */
[----:B------:R-:W-:Y:S02]  /*0a20*/  @!P1 IMAD.IADD R13, R13, 0x1, -R15 ;  /* 0x000000010d0d9824 */ /* 0x000fe400078e0a0f */
[----:B------:R-:W-:Y:S02]  /*0a30*/  IMAD.MOV.U32 R15, RZ, RZ, 0x1 ;  /* 0x00000001ff0f7424 */ /* 0x000fe400078e00ff */
[----:B------:R-:W-:-:S05]  /*0a40*/  @!P2 IMAD.MOV R13, RZ, RZ, -R13 ;  /* 0x000000ffff0da224 */ /* 0x000fca00078e0a0d */
[----:B------:R-:W-:-:S04]  /*0a50*/  SEL R13, R16, R13, !P0 ;  /* 0x0000000d100d7207 */ /* 0x000fc80004000000 */
[----:B------:R-:W-:-:S13]  /*0a60*/  ISETP.NE.AND P0, PT, R13, R0, PT ;  /* 0x000000000d00720c */ /* 0x000fda0003f05270 */
[----:B0-----:R-:W0:Y:S01]  /*0a70*/  @P0 LDC.64 R6, c[0x0][0x380] ;  /* 0x0000e000ff060b82 */ /* 0x001e220000000a00 */
[----:B------:R-:W-:-:S05]  /*0a80*/  @P0 IMAD R13, R0, R9, R13 ;  /* 0x00000009000d0224 */ /* 0x000fca00078e020d */
[----:B0-----:R-:W-:-:S04]  /*0a90*/  @P0 IADD3 R6, P1, PT, R13, R6, RZ ;  /* 0x000000060d060210 */ /* 0x001fc80007f3e0ff */
[----:B------:R-:W-:Y:S02]  /*0aa0*/  @P0 LEA.HI.X.SX32 R7, R13, R7, 0x1, P1 ;  /* 0x000000070d070211 */ /* 0x000fe400008f0eff */
[----:B------:R-:W-:Y:S02]  /*0ab0*/  ISETP.NE.AND P1, PT, R11, RZ, PT ;  /* 0x000000ff0b00720c */ /* 0x000fe40003f25270 */
[----:B------:R-:W-:-:S05]  /*0ac0*/  @P0 PRMT R13, R15, 0x7610, R13 ;  /* 0x000076100f0d0816 */ /* 0x000fca000000000d */
[----:B------:R0:W-:Y:S01]  /*0ad0*/  @P0 STG.E.U8 desc[UR6][R6.64], R13 ;  /* 0x0000000d06000986 */ /* 0x0001e2000c101106 */
[----:B------:R-:W-:-:S05]  /*0ae0*/  IADD3 R4, P0, PT, R4, 0x10, RZ ;  /* 0x0000001004047810 */ /* 0x000fca0007f1e0ff */
[----:B------:R-:W-:Y:S01]  /*0af0*/  IMAD.X R5, RZ, RZ, R5, P0 ;  /* 0x000000ffff057224 */ /* 0x000fe200000e0605 */
[----:B------:R-:W-:Y:S07]  /*0b00*/  @P1 BRA `(.L_x_37) ;  /* 0xfffffff800641947 */ /* 0x000fee000383ffff */
[----:B------:R-:W-:Y:S05]  /*0b10*/  BSYNC.RECONVERGENT B1 ;  /* 0x0000000000017941 */ /* 0x000fea0003800200 */
.L_x_36:
[----:B0-----:R-:W-:-:S07]  /*0b20*/  VIADD R7, R10, 0x3 ;  /* 0x000000030a077836 */ /* 0x001fce0000000000 */
.L_x_35:
[----:B------:R-:W-:Y:S05]  /*0b30*/  BSYNC.RECONVERGENT B0 ;  /* 0x0000000000007941 */ /* 0x000fea0003800200 */
.L_x_34:
[----:B------:R-:W-:-:S13]  /*0b40*/  ISETP.NE.AND P0, PT, R8, RZ, PT ;  /* 0x000000ff0800720c */ /* 0x000fda0003f05270 */
[----:B------:R-:W-:Y:S05]  /*0b50*/  @!P0 EXIT ;  /* 0x000000000000894d */ /* 0x000fea0003800000 */
[----:B------:R-:W-:Y:S01]  /*0b60*/  IABS R4, R9 ;  /* 0x0000000900047213 */ /* 0x000fe20000000000 */
[----:B------:R-:W0:Y:S01]  /*0b70*/  LDC.64 R10, c[0x0][0x398] ;  /* 0x0000e600ff0a7b82 */ /* 0x000e220000000a00 */
[----:B------:R-:W-:Y:S02]  /*0b80*/  IMAD.MOV.U32 R12, RZ, RZ, RZ ;  /* 0x000000ffff0c7224 */ /* 0x000fe400078e00ff */
[----:B------:R-:W1:Y:S05]  /*0b90*/  I2F.RP R9, R4 ;  /* 0x0000000400097306 */ /* 0x000e6a0000209400 */
[----:B------:R-:W2:Y:S03]  /*0ba0*/  LDC R5, c[0x0][0x388] ;  /* 0x0000e200ff057b82 */ /* 0x000ea60000000800 */
[----:B-1----:R-:W1:Y:S01]  /*0bb0*/  MUFU.RCP R9, R9 ;  /* 0x0000000900097308 */ /* 0x002e620000001000 */
[----:B0-----:R-:W-:-:S04]  /*0bc0*/  IMAD.WIDE.U32 R10, R7, 0x4, R10 ;  /* 0x00000004070a7825 */ /* 0x001fc800078e000a */
[----:B------:R-:W-:Y:S01]  /*0bd0*/  IMAD.MOV.U32 R6, RZ, RZ, R10 ;  /* 0x000000ffff067224 */ /* 0x000fe200078e000a */
[----:B-1----:R-:W-:Y:S02]  /*0be0*/  IADD3 R13, PT, PT, R9, 0xffffffe, RZ ;  /* 0x0ffffffe090d7810 */ /* 0x002fe40007ffe0ff */
[----:B------:R-:W-:-:S04]  /*0bf0*/  MOV R9, R11 ;  /* 0x0000000b00097202 */ /* 0x000fc80000000f00 */
[----:B------:R-:W0:Y:S02]  /*0c00*/  F2I.FTZ.U32.TRUNC.NTZ R13, R13 ;  /* 0x0000000d000d7305 */ /* 0x000e24000021f000 */
[----:B0-----:R-:W-:-:S04]  /*0c10*/  IMAD.MOV R15, RZ, RZ, -R13 ;  /* 0x000000ffff0f7224 */ /* 0x001fc800078e0a0d */
[----:B------:R-:W-:-:S04]  /*0c20*/  IMAD R7, R15, R4, RZ ;  /* 0x000000040f077224 */ /* 0x000fc800078e02ff */
[----:B------:R-:W-:-:S04]  /*0c30*/  IMAD.HI.U32 R7, R13, R7, R12 ;  /* 0x000000070d077227 */ /* 0x000fc800078e000c */
[----:B--2---:R-:W-:-:S07]  /*0c40*/  IMAD.MOV R12, RZ, RZ, -R8 ;  /* 0x000000ffff0c7224 */ /* 0x004fce00078e0a08 */
.L_x_38:
[----:B0-----:R-:W-:Y:S01]  /*0c50*/  IMAD.MOV.U32 R8, RZ, RZ, R6 ;  /* 0x000000ffff087224 */ /* 0x001fe200078e0006 */
[----:B------:R-:W2:Y:S04]  /*0c60*/  LDG.E R10, desc[UR6][R2.64] ;  /* 0x00000006020a7981 */ /* 0x000ea8000c1e1900 */
[----:B------:R-:W2:Y:S01]  /*0c70*/  LDG.E R11, desc[UR6][R8.64] ;  /* 0x00000006080b7981 */ /* 0x000ea2000c1e1900 */
[----:B------:R-:W-:Y:S01]  /*0c80*/  IABS R16, R5 ;  /* 0x0000000500107213 */ /* 0x000fe20000000000 */
[----:B------:R-:W-:Y:S01]  /*0c90*/  HFMA2 R13, -RZ, RZ, 0, 5.9604644775390625e-08 ;  /* 0x00000001ff0d7431 */ /* 0x000fe200000001ff */
[----:B------:R-:W-:Y:S01]  /*0ca0*/  ISETP.NE.AND P2, PT, R5, RZ, PT ;  /* 0x000000ff0500720c */ /* 0x000fe20003f45270 */
[----:B------:R-:W-:Y:S02]  /*0cb0*/  VIADD R12, R12, 0x1 ;  /* 0x000000010c0c7836 */ /* 0x000fe40000000000 */
[----:B--2---:R-:W-:-:S05]  /*0cc0*/  IMAD.IADD R10, R10, 0x1, R11 ;  /* 0x000000010a0a7824 */ /* 0x004fca00078e020b */
[----:B------:R-:W-:Y:S02]  /*0cd0*/  IABS R14, R10 ;  /* 0x0000000a000e7213 */ /* 0x000fe40000000000 */
[----:B------:R-:W-:-:S03]  /*0ce0*/  ISETP.GE.AND P1, PT, R10, RZ, PT ;  /* 0x000000ff0a00720c */ /* 0x000fc60003f26270 */
[----:B------:R-:W-:-:S05]  /*0cf0*/  IMAD.HI.U32 R11, R7, R14, RZ ;  /* 0x0000000e070b7227 */ /* 0x000fca00078e00ff */
[----:B------:R-:W-:-:S05]  /*0d00*/  IADD3 R11, PT, PT, -R11, RZ, RZ ;  /* 0x000000ff0b0b7210 */ /* 0x000fca0007ffe1ff */
[----:B------:R-:W-:-:S05]  /*0d10*/  IMAD R11, R16, R11, R14 ;  /* 0x0000000b100b7224 */ /* 0x000fca00078e020e */
[----:B------:R-:W-:-:S13]  /*0d20*/  ISETP.GT.U32.AND P0, PT, R4, R11, PT ;  /* 0x0000000b0400720c */ /* 0x000fda0003f04070 */
[----:B------:R-:W-:-:S05]  /*0d30*/  @!P0 IMAD.IADD R11, R11, 0x1, -R16 ;  /* 0x000000010b0b8824 */ /* 0x000fca00078e0a10 */
[----:B------:R-:W-:-:S13]  /*0d40*/  ISETP.GT.U32.AND P0, PT, R4, R11, PT ;  /* 0x0000000b0400720c */ /* 0x000fda0003f04070 */
[----:B------:R-:W-:-:S04]  /*0d50*/  @!P0 IMAD.IADD R11, R11, 0x1, -R16 ;  /* 0x000000010b0b8824 */ /* 0x000fc800078e0a10 */
[----:B------:R-:W-:Y:S01]  /*0d60*/  @!P1 IMAD.MOV R11, RZ, RZ, -R11 ;  /* 0x000000ffff0b9224 */ /* 0x000fe200078e0a0b */
[----:B------:R-:W-:-:S04]  /*0d70*/  @!P2 LOP3.LUT R11, RZ, R5, RZ, 0x33, !PT ;  /* 0x00000005ff0ba212 */ /* 0x000fc800078e33ff */
[----:B------:R-:W-:-:S13]  /*0d80*/  ISETP.NE.AND P0, PT, R11, R0, PT ;  /* 0x000000000b00720c */ /* 0x000fda0003f05270 */
[----:B------:R-:W0:Y:S01]  /*0d90*/  @P0 LDC.64 R14, c[0x0][0x380] ;  /* 0x0000e000ff0e0b82 */ /* 0x000e220000000a00 */
        /* <DEDUP_REMOVED lines=9> */
[----:B------:R-:W-:Y:S05]  /*0e30*/  EXIT ;  /* 0x000000000000794d */ /* 0x000fea0003800000 */
.L_x_39:
        /* <DEDUP_REMOVED lines=12> */
.L_x_46:


//--------------------- .nv.shared.reserved.0     --------------------------
	.section	.nv.shared.reserved.0,"aw",@nobits
	.weak		__nv_reservedSMEM_offset_0_alias
	.size		__nv_reservedSMEM_offset_0_alias, 0, 64
	.other		__nv_reservedSMEM_offset_0_alias,@"STO_CUDA_RESERVED_SHARED STV_DEFAULT"
__nv_reservedSMEM_offset_0_alias:
	.zero		0
	.zero		64


//--------------------- .nv.constant0._Z13initial_ranksPdi --------------------------
	.section	.nv.constant0._Z13initial_ranksPdi,"a",@progbits
	.sectionflags	@""
	.align	4
.nv.constant0._Z13initial_ranksPdi:
	.zero		908


//--------------------- .nv.constant0._Z11single_rankPiS_PdS0_iid --------------------------
	.section	.nv.constant0._Z11single_rankPiS_PdS0_iid,"a",@progbits
	.sectionflags	@""
	.align	4
.nv.constant0._Z11single_rankPiS_PdS0_iid:
	.zero		944


//--------------------- .nv.constant0._Z13random_surferPbii --------------------------
	.section	.nv.constant0._Z13random_surferPbii,"a",@progbits
	.sectionflags	@""
	.align	4
.nv.constant0._Z13random_surferPbii:
	.zero		912


//--------------------- .nv.constant0._Z9get_listsPbPiS0_ii --------------------------
	.section	.nv.constant0._Z9get_listsPbPiS0_ii,"a",@progbits
	.sectionflags	@""
	.align	4
.nv.constant0._Z9get_listsPbPiS0_ii:
	.zero		928


//--------------------- .nv.constant0._Z14random_outlistPbiPiS0_i --------------------------
	.section	.nv.constant0._Z14random_outlistPbiPiS0_i,"a",@progbits
	.sectionflags	@""
	.align	4
.nv.constant0._Z14random_outlistPbiPiS0_i:
	.zero		932


//--------------------- SYMBOLS --------------------------

	.type		.nv.reservedSmem.offset0,@object
	.size		.nv.reservedSmem.offset0,0x4
